	.target	sm_80

	.elftype	@"ET_EXEC"


//--------------------- .note.nv.tkinfo           --------------------------
	.section	.note.nv.tkinfo,"",@"SHT_NOTE"
	.sectionflags	@"SHF_NOTE_NV_TKINFO"
	.tkinfo
        /*0018*/ 	.word	0x00000002
        /*0030*/ 	.string	""
        /*0030*/ 	.string	"ptxas"
        /*0030*/ 	.string	"Cuda compilation tools, release 13.0, V13.0.88"
        /*0030*/ 	.string	"Build cuda_13.0.r13.0/compiler.36424714_0"
        /*0030*/ 	.string	"-arch sm_80 -m 64 "



//--------------------- .note.nv.cuinfo           --------------------------
	.section	.note.nv.cuinfo,"",@"SHT_NOTE"
	.sectionflags	@"SHF_NOTE_NV_CUINFO"
        /*0018*/ 	.short	0x0002
        /*001a*/ 	.short	0x0050
        /*001c*/ 	.short	0x0082
	.zero		2


//--------------------- .nv.info                  --------------------------
	.section	.nv.info,"",@"SHT_CUDA_INFO"
	.align	4


	//----- nvinfo : EIATTR_REGCOUNT
	.align		4
        /*0000*/ 	.byte	0x04, 0x2f
        /*0002*/ 	.short	(.L_1 - .L_0)
	.align		4
.L_0:
        /*0004*/ 	.word	index@(_ZN17fastertransformer11getWordEmdKIfEEvPT_S2_Piii)
        /*0008*/ 	.word	0x0000000c


	//----- nvinfo : EIATTR_FRAME_SIZE
	.align		4
.L_1:
        /*000c*/ 	.byte	0x04, 0x11
        /*000e*/ 	.short	(.L_3 - .L_2)
	.align		4
.L_2:
        /*0010*/ 	.word	index@(_ZN17fastertransformer11getWordEmdKIfEEvPT_S2_Piii)
        /*0014*/ 	.word	0x00000000


	//----- nvinfo : EIATTR_REGCOUNT
	.align		4
.L_3:
        /*0018*/ 	.byte	0x04, 0x2f
        /*001a*/ 	.short	(.L_5 - .L_4)
	.align		4
.L_4:
        /*001c*/ 	.word	index@(_ZN17fastertransformer11getAttnMaskIfEEvPT_Pfi)
        /*0020*/ 	.word	0x0000000a


	//----- nvinfo : EIATTR_FRAME_SIZE
	.align		4
.L_5:
        /*0024*/ 	.byte	0x04, 0x11
        /*0026*/ 	.short	(.L_7 - .L_6)
	.align		4
.L_6:
        /*0028*/ 	.word	index@(_ZN17fastertransformer11getAttnMaskIfEEvPT_Pfi)
        /*002c*/ 	.word	0x00000000


	//----- nvinfo : EIATTR_REGCOUNT
	.align		4
.L_7:
        /*0030*/ 	.byte	0x04, 0x2f
        /*0032*/ 	.short	(.L_9 - .L_8)
	.align		4
.L_8:
        /*0034*/ 	.word	index@(_ZN17fastertransformer9getSegMatIfEEvPT_Pii)
        /*0038*/ 	.word	0x00000014


	//----- nvinfo : EIATTR_FRAME_SIZE
	.align		4
.L_9:
        /*003c*/ 	.byte	0x04, 0x11
        /*003e*/ 	.short	(.L_11 - .L_10)
	.align		4
.L_10:
        /*0040*/ 	.word	index@(_ZN17fastertransformer9getSegMatIfEEvPT_Pii)
        /*0044*/ 	.word	0x00000000


	//----- nvinfo : EIATTR_REGCOUNT
	.align		4
.L_11:
        /*0048*/ 	.byte	0x04, 0x2f
        /*004a*/ 	.short	(.L_13 - .L_12)
	.align		4
.L_12:
        /*004c*/ 	.word	index@(_ZN17fastertransformer16relativePositionIfEEvPT_ii)
        /*0050*/ 	.word	0x0000001c


	//----- nvinfo : EIATTR_FRAME_SIZE
	.align		4
.L_13:
        /*0054*/ 	.byte	0x04, 0x11
        /*0056*/ 	.short	(.L_15 - .L_14)
	.align		4
.L_14:
        /*0058*/ 	.word	index@($_ZN17fastertransformer16relativePositionIfEEvPT_ii$__internal_accurate_pow)
        /*005c*/ 	.word	0x00000000


	//----- nvinfo : EIATTR_FRAME_SIZE
	.align		4
.L_15:
        /*0060*/ 	.byte	0x04, 0x11
        /*0062*/ 	.short	(.L_17 - .L_16)
	.align		4
.L_16:
        /*0064*/ 	.word	index@($__internal_1_$__cuda_sm20_dblrcp_rn_slowpath_v3)
        /*0068*/ 	.word	0x00000000


	//----- nvinfo : EIATTR_FRAME_SIZE
	.align		4
.L_17:
        /*006c*/ 	.byte	0x04, 0x11
        /*006e*/ 	.short	(.L_19 - .L_18)
	.align		4
.L_18:
        /*0070*/ 	.word	index@(_ZN17fastertransformer16relativePositionIfEEvPT_ii)
        /*0074*/ 	.word	0x00000000


	//----- nvinfo : EIATTR_REGCOUNT
	.align		4
.L_19:
        /*0078*/ 	.byte	0x04, 0x2f
        /*007a*/ 	.short	(.L_21 - .L_20)
	.align		4
.L_20:
        /*007c*/ 	.word	index@(_ZN17fastertransformer11getAttnMaskI6__halfEEvPT_Pfi)
        /*0080*/ 	.word	0x0000000e


	//----- nvinfo : EIATTR_FRAME_SIZE
	.align		4
.L_21:
        /*0084*/ 	.byte	0x04, 0x11
        /*0086*/ 	.short	(.L_23 - .L_22)
	.align		4
.L_22:
        /*0088*/ 	.word	index@(_ZN17fastertransformer11getAttnMaskI6__halfEEvPT_Pfi)
        /*008c*/ 	.word	0x00000000


	//----- nvinfo : EIATTR_REGCOUNT
	.align		4
.L_23:
        /*0090*/ 	.byte	0x04, 0x2f
        /*0092*/ 	.short	(.L_25 - .L_24)
	.align		4
.L_24:
        /*0094*/ 	.word	index@(_ZN17fastertransformer9getSegMatI6__halfEEvPT_Pii)
        /*0098*/ 	.word	0x00000014


	//----- nvinfo : EIATTR_FRAME_SIZE
	.align		4
.L_25:
        /*009c*/ 	.byte	0x04, 0x11
        /*009e*/ 	.short	(.L_27 - .L_26)
	.align		4
.L_26:
        /*00a0*/ 	.word	index@(_ZN17fastertransformer9getSegMatI6__halfEEvPT_Pii)
        /*00a4*/ 	.word	0x00000000


	//----- nvinfo : EIATTR_REGCOUNT
	.align		4
.L_27:
        /*00a8*/ 	.byte	0x04, 0x2f
        /*00aa*/ 	.short	(.L_29 - .L_28)
	.align		4
.L_28:
        /*00ac*/ 	.word	index@(_ZN17fastertransformer16relativePositionI6__halfEEvPT_ii)
        /*00b0*/ 	.word	0x0000001c


	//----- nvinfo : EIATTR_FRAME_SIZE
	.align		4
.L_29:
        /*00b4*/ 	.byte	0x04, 0x11
        /*00b6*/ 	.short	(.L_31 - .L_30)
	.align		4
.L_30:
        /*00b8*/ 	.word	index@($_ZN17fastertransformer16relativePositionI6__halfEEvPT_ii$__internal_accurate_pow)
        /*00bc*/ 	.word	0x00000000


	//----- nvinfo : EIATTR_FRAME_SIZE
	.align		4
.L_31:
        /*00c0*/ 	.byte	0x04, 0x11
        /*00c2*/ 	.short	(.L_33 - .L_32)
	.align		4
.L_32:
        /*00c4*/ 	.word	index@($__internal_0_$__cuda_sm20_dblrcp_rn_slowpath_v3)
        /*00c8*/ 	.word	0x00000000


	//----- nvinfo : EIATTR_FRAME_SIZE
	.align		4
.L_33:
        /*00cc*/ 	.byte	0x04, 0x11
        /*00ce*/ 	.short	(.L_35 - .L_34)
	.align		4
.L_34:
        /*00d0*/ 	.word	index@(_ZN17fastertransformer16relativePositionI6__halfEEvPT_ii)
        /*00d4*/ 	.word	0x00000000


	//----- nvinfo : EIATTR_REGCOUNT
	.align		4
.L_35:
        /*00d8*/ 	.byte	0x04, 0x2f
        /*00da*/ 	.short	(.L_37 - .L_36)
	.align		4
.L_36:
        /*00dc*/ 	.word	index@(_ZN17fastertransformer11getWordEmdKI6__halfEEvPT_S3_Piii)
        /*00e0*/ 	.word	0x0000000c


	//----- nvinfo : EIATTR_FRAME_SIZE
	.align		4
.L_37:
        /*00e4*/ 	.byte	0x04, 0x11
        /*00e6*/ 	.short	(.L_39 - .L_38)
	.align		4
.L_38:
        /*00e8*/ 	.word	index@(_ZN17fastertransformer11getWordEmdKI6__halfEEvPT_S3_Piii)
        /*00ec*/ 	.word	0x00000000


	//----- nvinfo : EIATTR_MIN_STACK_SIZE
	.align		4
.L_39:
        /*00f0*/ 	.byte	0x04, 0x12
        /*00f2*/ 	.short	(.L_41 - .L_40)
	.align		4
.L_40:
        /*00f4*/ 	.word	index@(_ZN17fastertransformer11getWordEmdKI6__halfEEvPT_S3_Piii)
        /*00f8*/ 	.word	0x00000000


	//----- nvinfo : EIATTR_MIN_STACK_SIZE
	.align		4
.L_41:
        /*00fc*/ 	.byte	0x04, 0x12
        /*00fe*/ 	.short	(.L_43 - .L_42)
	.align		4
.L_42:
        /*0100*/ 	.word	index@(_ZN17fastertransformer16relativePositionI6__halfEEvPT_ii)
        /*0104*/ 	.word	0x00000000


	//----- nvinfo : EIATTR_MIN_STACK_SIZE
	.align		4
.L_43:
        /*0108*/ 	.byte	0x04, 0x12
        /*010a*/ 	.short	(.L_45 - .L_44)
	.align		4
.L_44:
        /*010c*/ 	.word	index@(_ZN17fastertransformer9getSegMatI6__halfEEvPT_Pii)
        /*0110*/ 	.word	0x00000000


	//----- nvinfo : EIATTR_MIN_STACK_SIZE
	.align		4
.L_45:
        /*0114*/ 	.byte	0x04, 0x12
        /*0116*/ 	.short	(.L_47 - .L_46)
	.align		4
.L_46:
        /*0118*/ 	.word	index@(_ZN17fastertransformer11getAttnMaskI6__halfEEvPT_Pfi)
        /*011c*/ 	.word	0x00000000


	//----- nvinfo : EIATTR_MIN_STACK_SIZE
	.align		4
.L_47:
        /*0120*/ 	.byte	0x04, 0x12
        /*0122*/ 	.short	(.L_49 - .L_48)
	.align		4
.L_48:
        /*0124*/ 	.word	index@(_ZN17fastertransformer16relativePositionIfEEvPT_ii)
        /*0128*/ 	.word	0x00000000


	//----- nvinfo : EIATTR_MIN_STACK_SIZE
	.align		4
.L_49:
        /*012c*/ 	.byte	0x04, 0x12
        /*012e*/ 	.short	(.L_51 - .L_50)
	.align		4
.L_50:
        /*0130*/ 	.word	index@(_ZN17fastertransformer9getSegMatIfEEvPT_Pii)
        /*0134*/ 	.word	0x00000000


	//----- nvinfo : EIATTR_MIN_STACK_SIZE
	.align		4
.L_51:
        /*0138*/ 	.byte	0x04, 0x12
        /*013a*/ 	.short	(.L_53 - .L_52)
	.align		4
.L_52:
        /*013c*/ 	.word	index@(_ZN17fastertransformer11getAttnMaskIfEEvPT_Pfi)
        /*0140*/ 	.word	0x00000000


	//----- nvinfo : EIATTR_MIN_STACK_SIZE
	.align		4
.L_53:
        /*0144*/ 	.byte	0x04, 0x12
        /*0146*/ 	.short	(.L_55 - .L_54)
	.align		4
.L_54:
        /*0148*/ 	.word	index@(_ZN17fastertransformer11getWordEmdKIfEEvPT_S2_Piii)
        /*014c*/ 	.word	0x00000000
.L_55:


//--------------------- .nv.info._ZN17fastertransformer11getWordEmdKI6__halfEEvPT_S3_Piii --------------------------
	.section	.nv.info._ZN17fastertransformer11getWordEmdKI6__halfEEvPT_S3_Piii,"",@"SHT_CUDA_INFO"
	.sectionflags	@""
	.align	4


	//----- nvinfo : EIATTR_CUDA_API_VERSION
	.align		4
        /*0000*/ 	.byte	0x04, 0x37
        /*0002*/ 	.short	(.L_57 - .L_56)
.L_56:
        /*0004*/ 	.word	0x00000082


	//----- nvinfo : EIATTR_SW2861232_WAR
	.align		4
.L_57:
        /*0008*/ 	.byte	0x01, 0x35
	.zero		2


	//----- nvinfo : EIATTR_PARAM_CBANK
	.align		4
        /*000c*/ 	.byte	0x04, 0x0a
        /*000e*/ 	.short	(.L_59 - .L_58)
	.align		4
.L_58:
        /*0010*/ 	.word	index@(.nv.constant0._ZN17fastertransformer11getWordEmdKI6__halfEEvPT_S3_Piii)
        /*0014*/ 	.short	0x0160
        /*0016*/ 	.short	0x0020


	//----- nvinfo : EIATTR_CBANK_PARAM_SIZE
	.align		4
.L_59:
        /*0018*/ 	.byte	0x03, 0x19
        /*001a*/ 	.short	0x0020


	//----- nvinfo : EIATTR_KPARAM_INFO
	.align		4
        /*001c*/ 	.byte	0x04, 0x17
        /*001e*/ 	.short	(.L_61 - .L_60)
.L_60:
        /*0020*/ 	.word	0x00000000
        /*0024*/ 	.short	0x0004
        /*0026*/ 	.short	0x001c
        /*0028*/ 	.byte	0x00, 0xf0, 0x11, 0x00


	//----- nvinfo : EIATTR_KPARAM_INFO
	.align		4
.L_61:
        /*002c*/ 	.byte	0x04, 0x17
        /*002e*/ 	.short	(.L_63 - .L_62)
.L_62:
        /*0030*/ 	.word	0x00000000
        /*0034*/ 	.short	0x0003
        /*0036*/ 	.short	0x0018
        /*0038*/ 	.byte	0x00, 0xf0, 0x11, 0x00


	//----- nvinfo : EIATTR_KPARAM_INFO
	.align		4
.L_63:
        /*003c*/ 	.byte	0x04, 0x17
        /*003e*/ 	.short	(.L_65 - .L_64)
.L_64:
        /*0040*/ 	.word	0x00000000
        /*0044*/ 	.short	0x0002
        /*0046*/ 	.short	0x0010
        /*0048*/ 	.byte	0x00, 0xf0, 0x21, 0x00


	//----- nvinfo : EIATTR_KPARAM_INFO
	.align		4
.L_65:
        /*004c*/ 	.byte	0x04, 0x17
        /*004e*/ 	.short	(.L_67 - .L_66)
.L_66:
        /*0050*/ 	.word	0x00000000
        /*0054*/ 	.short	0x0001
        /*0056*/ 	.short	0x0008
        /*0058*/ 	.byte	0x00, 0xf0, 0x21, 0x00


	//----- nvinfo : EIATTR_KPARAM_INFO
	.align		4
.L_67:
        /*005c*/ 	.byte	0x04, 0x17
        /*005e*/ 	.short	(.L_69 - .L_68)
.L_68:
        /*0060*/ 	.word	0x00000000
        /*0064*/ 	.short	0x0000
        /*0066*/ 	.short	0x0000
        /*0068*/ 	.byte	0x00, 0xf0, 0x21, 0x00


	//----- nvinfo : EIATTR_MAXREG_COUNT
	.align		4
.L_69:
        /*006c*/ 	.byte	0x03, 0x1b
        /*006e*/ 	.short	0x00ff


	//----- nvinfo : EIATTR_MERCURY_ISA_VERSION
	.align		4
        /*0070*/ 	.byte	0x03, 0x5f
        /*0072*/ 	.short	0x0000


	//----- nvinfo : EIATTR_EXIT_INSTR_OFFSETS
	.align		4
        /*0074*/ 	.byte	0x04, 0x1c
        /*0076*/ 	.short	(.L_71 - .L_70)


	//   ....[0]....
.L_70:
        /*0078*/ 	.word	0x00000170
.L_71:


//--------------------- .nv.info._ZN17fastertransformer16relativePositionI6__halfEEvPT_ii --------------------------
	.section	.nv.info._ZN17fastertransformer16relativePositionI6__halfEEvPT_ii,"",@"SHT_CUDA_INFO"
	.sectionflags	@""
	.align	4


	//----- nvinfo : EIATTR_CUDA_API_VERSION
	.align		4
        /*0000*/ 	.byte	0x04, 0x37
        /*0002*/ 	.short	(.L_73 - .L_72)
.L_72:
        /*0004*/ 	.word	0x00000082


	//----- nvinfo : EIATTR_SW2861232_WAR
	.align		4
.L_73:
        /*0008*/ 	.byte	0x01, 0x35
	.zero		2


	//----- nvinfo : EIATTR_PARAM_CBANK
	.align		4
        /*000c*/ 	.byte	0x04, 0x0a
        /*000e*/ 	.short	(.L_75 - .L_74)
	.align		4
.L_74:
        /*0010*/ 	.word	index@(.nv.constant0._ZN17fastertransformer16relativePositionI6__halfEEvPT_ii)
        /*0014*/ 	.short	0x0160
        /*0016*/ 	.short	0x0010


	//----- nvinfo : EIATTR_CBANK_PARAM_SIZE
	.align		4
.L_75:
        /*0018*/ 	.byte	0x03, 0x19
        /*001a*/ 	.short	0x0010


	//----- nvinfo : EIATTR_KPARAM_INFO
	.align		4
        /*001c*/ 	.byte	0x04, 0x17
        /*001e*/ 	.short	(.L_77 - .L_76)
.L_76:
        /*0020*/ 	.word	0x00000000
        /*0024*/ 	.short	0x0002
        /*0026*/ 	.short	0x000c
        /*0028*/ 	.byte	0x00, 0xf0, 0x11, 0x00


	//----- nvinfo : EIATTR_KPARAM_INFO
	.align		4
.L_77:
        /*002c*/ 	.byte	0x04, 0x17
        /*002e*/ 	.short	(.L_79 - .L_78)
.L_78:
        /*0030*/ 	.word	0x00000000
        /*0034*/ 	.short	0x0001
        /*0036*/ 	.short	0x0008
        /*0038*/ 	.byte	0x00, 0xf0, 0x11, 0x00


	//----- nvinfo : EIATTR_KPARAM_INFO
	.align		4
.L_79:
        /*003c*/ 	.byte	0x04, 0x17
        /*003e*/ 	.short	(.L_81 - .L_80)
.L_80:
        /*0040*/ 	.word	0x00000000
        /*0044*/ 	.short	0x0000
        /*0046*/ 	.short	0x0000
        /*0048*/ 	.byte	0x00, 0xf0, 0x21, 0x00


	//----- nvinfo : EIATTR_MAXREG_COUNT
	.align		4
.L_81:
        /*004c*/ 	.byte	0x03, 0x1b
        /*004e*/ 	.short	0x00ff


	//----- nvinfo : EIATTR_MERCURY_ISA_VERSION
	.align		4
        /*0050*/ 	.byte	0x03, 0x5f
        /*0052*/ 	.short	0x0000


	//----- nvinfo : EIATTR_EXIT_INSTR_OFFSETS
	.align		4
        /*0054*/ 	.byte	0x04, 0x1c
        /*0056*/ 	.short	(.L_83 - .L_82)


	//   ....[0]....
.L_82:
        /*0058*/ 	.word	0x00000470


	//----- nvinfo : EIATTR_CRS_STACK_SIZE
	.align		4
.L_83:
        /*005c*/ 	.byte	0x04, 0x1e
        /*005e*/ 	.short	(.L_85 - .L_84)
.L_84:
        /*0060*/ 	.word	0x00000000
.L_85:


//--------------------- .nv.info._ZN17fastertransformer9getSegMatI6__halfEEvPT_Pii --------------------------
	.section	.nv.info._ZN17fastertransformer9getSegMatI6__halfEEvPT_Pii,"",@"SHT_CUDA_INFO"
	.sectionflags	@""
	.align	4


	//----- nvinfo : EIATTR_CUDA_API_VERSION
	.align		4
        /*0000*/ 	.byte	0x04, 0x37
        /*0002*/ 	.short	(.L_87 - .L_86)
.L_86:
        /*0004*/ 	.word	0x00000082


	//----- nvinfo : EIATTR_SW2861232_WAR
	.align		4
.L_87:
        /*0008*/ 	.byte	0x01, 0x35
	.zero		2


	//----- nvinfo : EIATTR_PARAM_CBANK
	.align		4
        /*000c*/ 	.byte	0x04, 0x0a
        /*000e*/ 	.short	(.L_89 - .L_88)
	.align		4
.L_88:
        /*0010*/ 	.word	index@(.nv.constant0._ZN17fastertransformer9getSegMatI6__halfEEvPT_Pii)
        /*0014*/ 	.short	0x0160
        /*0016*/ 	.short	0x0014


	//----- nvinfo : EIATTR_CBANK_PARAM_SIZE
	.align		4
.L_89:
        /*0018*/ 	.byte	0x03, 0x19
        /*001a*/ 	.short	0x0014


	//----- nvinfo : EIATTR_KPARAM_INFO
	.align		4
        /*001c*/ 	.byte	0x04, 0x17
        /*001e*/ 	.short	(.L_91 - .L_90)
.L_90:
        /*0020*/ 	.word	0x00000000
        /*0024*/ 	.short	0x0002
        /*0026*/ 	.short	0x0010
        /*0028*/ 	.byte	0x00, 0xf0, 0x11, 0x00


	//----- nvinfo : EIATTR_KPARAM_INFO
	.align		4
.L_91:
        /*002c*/ 	.byte	0x04, 0x17
        /*002e*/ 	.short	(.L_93 - .L_92)
.L_92:
        /*0030*/ 	.word	0x00000000
        /*0034*/ 	.short	0x0001
        /*0036*/ 	.short	0x0008
        /*0038*/ 	.byte	0x00, 0xf0, 0x21, 0x00


	//----- nvinfo : EIATTR_KPARAM_INFO
	.align		4
.L_93:
        /*003c*/ 	.byte	0x04, 0x17
        /*003e*/ 	.short	(.L_95 - .L_94)
.L_94:
        /*0040*/ 	.word	0x00000000
        /*0044*/ 	.short	0x0000
        /*0046*/ 	.short	0x0000
        /*0048*/ 	.byte	0x00, 0xf0, 0x21, 0x00


	//----- nvinfo : EIATTR_MAXREG_COUNT
	.align		4
.L_95:
        /*004c*/ 	.byte	0x03, 0x1b
        /*004e*/ 	.short	0x00ff


	//----- nvinfo : EIATTR_MERCURY_ISA_VERSION
	.align		4
        /*0050*/ 	.byte	0x03, 0x5f
        /*0052*/ 	.short	0x0000


	//----- nvinfo : EIATTR_EXIT_INSTR_OFFSETS
	.align		4
        /*0054*/ 	.byte	0x04, 0x1c
        /*0056*/ 	.short	(.L_97 - .L_96)


	//   ....[0]....
.L_96:
        /*0058*/ 	.word	0x00000430


	//----- nvinfo : EIATTR_CRS_STACK_SIZE
	.align		4
.L_97:
        /*005c*/ 	.byte	0x04, 0x1e
        /*005e*/ 	.short	(.L_99 - .L_98)
.L_98:
        /*0060*/ 	.word	0x00000000
.L_99:


//--------------------- .nv.info._ZN17fastertransformer11getAttnMaskI6__halfEEvPT_Pfi --------------------------
	.section	.nv.info._ZN17fastertransformer11getAttnMaskI6__halfEEvPT_Pfi,"",@"SHT_CUDA_INFO"
	.sectionflags	@""
	.align	4


	//----- nvinfo : EIATTR_CUDA_API_VERSION
	.align		4
        /*0000*/ 	.byte	0x04, 0x37
        /*0002*/ 	.short	(.L_101 - .L_100)
.L_100:
        /*0004*/ 	.word	0x00000082


	//----- nvinfo : EIATTR_SW2861232_WAR
	.align		4
.L_101:
        /*0008*/ 	.byte	0x01, 0x35
	.zero		2


	//----- nvinfo : EIATTR_PARAM_CBANK
	.align		4
        /*000c*/ 	.byte	0x04, 0x0a
        /*000e*/ 	.short	(.L_103 - .L_102)
	.align		4
.L_102:
        /*0010*/ 	.word	index@(.nv.constant0._ZN17fastertransformer11getAttnMaskI6__halfEEvPT_Pfi)
        /*0014*/ 	.short	0x0160
        /*0016*/ 	.short	0x0014


	//----- nvinfo : EIATTR_CBANK_PARAM_SIZE
	.align		4
.L_103:
        /*0018*/ 	.byte	0x03, 0x19
        /*001a*/ 	.short	0x0014


	//----- nvinfo : EIATTR_KPARAM_INFO
	.align		4
        /*001c*/ 	.byte	0x04, 0x17
        /*001e*/ 	.short	(.L_105 - .L_104)
.L_104:
        /*0020*/ 	.word	0x00000000
        /*0024*/ 	.short	0x0002
        /*0026*/ 	.short	0x0010
        /*0028*/ 	.byte	0x00, 0xf0, 0x11, 0x00


	//----- nvinfo : EIATTR_KPARAM_INFO
	.align		4
.L_105:
        /*002c*/ 	.byte	0x04, 0x17
        /*002e*/ 	.short	(.L_107 - .L_106)
.L_106:
        /*0030*/ 	.word	0x00000000
        /*0034*/ 	.short	0x0001
        /*0036*/ 	.short	0x0008
        /*0038*/ 	.byte	0x00, 0xf0, 0x21, 0x00


	//----- nvinfo : EIATTR_KPARAM_INFO
	.align		4
.L_107:
        /*003c*/ 	.byte	0x04, 0x17
        /*003e*/ 	.short	(.L_109 - .L_108)
.L_108:
        /*0040*/ 	.word	0x00000000
        /*0044*/ 	.short	0x0000
        /*0046*/ 	.short	0x0000
        /*0048*/ 	.byte	0x00, 0xf0, 0x21, 0x00


	//----- nvinfo : EIATTR_MAXREG_COUNT
	.align		4
.L_109:
        /*004c*/ 	.byte	0x03, 0x1b
        /*004e*/ 	.short	0x00ff


	//----- nvinfo : EIATTR_MERCURY_ISA_VERSION
	.align		4
        /*0050*/ 	.byte	0x03, 0x5f
        /*0052*/ 	.short	0x0000


	//----- nvinfo : EIATTR_EXIT_INSTR_OFFSETS
	.align		4
        /*0054*/ 	.byte	0x04, 0x1c
        /*0056*/ 	.short	(.L_111 - .L_110)


	//   ....[0]....
.L_110:
        /*0058*/ 	.word	0x00000260


	//   ....[1]....
        /*005c*/ 	.word	0x000003b0
.L_111:


//--------------------- .nv.info._ZN17fastertransformer16relativePositionIfEEvPT_ii --------------------------
	.section	.nv.info._ZN17fastertransformer16relativePositionIfEEvPT_ii,"",@"SHT_CUDA_INFO"
	.sectionflags	@""
	.align	4


	//----- nvinfo : EIATTR_CUDA_API_VERSION
	.align		4
        /*0000*/ 	.byte	0x04, 0x37
        /*0002*/ 	.short	(.L_113 - .L_112)
.L_112:
        /*0004*/ 	.word	0x00000082


	//----- nvinfo : EIATTR_SW2861232_WAR
	.align		4
.L_113:
        /*0008*/ 	.byte	0x01, 0x35
	.zero		2


	//----- nvinfo : EIATTR_PARAM_CBANK
	.align		4
        /*000c*/ 	.byte	0x04, 0x0a
        /*000e*/ 	.short	(.L_115 - .L_114)
	.align		4
.L_114:
        /*0010*/ 	.word	index@(.nv.constant0._ZN17fastertransformer16relativePositionIfEEvPT_ii)
        /*0014*/ 	.short	0x0160
        /*0016*/ 	.short	0x0010


	//----- nvinfo : EIATTR_CBANK_PARAM_SIZE
	.align		4
.L_115:
        /*0018*/ 	.byte	0x03, 0x19
        /*001a*/ 	.short	0x0010


	//----- nvinfo : EIATTR_KPARAM_INFO
	.align		4
        /*001c*/ 	.byte	0x04, 0x17
        /*001e*/ 	.short	(.L_117 - .L_116)
.L_116:
        /*0020*/ 	.word	0x00000000
        /*0024*/ 	.short	0x0002
        /*0026*/ 	.short	0x000c
        /*0028*/ 	.byte	0x00, 0xf0, 0x11, 0x00


	//----- nvinfo : EIATTR_KPARAM_INFO
	.align		4
.L_117:
        /*002c*/ 	.byte	0x04, 0x17
        /*002e*/ 	.short	(.L_119 - .L_118)
.L_118:
        /*0030*/ 	.word	0x00000000
        /*0034*/ 	.short	0x0001
        /*0036*/ 	.short	0x0008
        /*0038*/ 	.byte	0x00, 0xf0, 0x11, 0x00


	//----- nvinfo : EIATTR_KPARAM_INFO
	.align		4
.L_119:
        /*003c*/ 	.byte	0x04, 0x17
        /*003e*/ 	.short	(.L_121 - .L_120)
.L_120:
        /*0040*/ 	.word	0x00000000
        /*0044*/ 	.short	0x0000
        /*0046*/ 	.short	0x0000
        /*0048*/ 	.byte	0x00, 0xf0, 0x21, 0x00


	//----- nvinfo : EIATTR_MAXREG_COUNT
	.align		4
.L_121:
        /*004c*/ 	.byte	0x03, 0x1b
        /*004e*/ 	.short	0x00ff


	//----- nvinfo : EIATTR_MERCURY_ISA_VERSION
	.align		4
        /*0050*/ 	.byte	0x03, 0x5f
        /*0052*/ 	.short	0x0000


	//----- nvinfo : EIATTR_EXIT_INSTR_OFFSETS
	.align		4
        /*0054*/ 	.byte	0x04, 0x1c
        /*0056*/ 	.short	(.L_123 - .L_122)


	//   ....[0]....
.L_122:
        /*0058*/ 	.word	0x00000430


	//----- nvinfo : EIATTR_CRS_STACK_SIZE
	.align		4
.L_123:
        /*005c*/ 	.byte	0x04, 0x1e
        /*005e*/ 	.short	(.L_125 - .L_124)
.L_124:
        /*0060*/ 	.word	0x00000000
.L_125:


//--------------------- .nv.info._ZN17fastertransformer9getSegMatIfEEvPT_Pii --------------------------
	.section	.nv.info._ZN17fastertransformer9getSegMatIfEEvPT_Pii,"",@"SHT_CUDA_INFO"
	.sectionflags	@""
	.align	4


	//----- nvinfo : EIATTR_CUDA_API_VERSION
	.align		4
        /*0000*/ 	.byte	0x04, 0x37
        /*0002*/ 	.short	(.L_127 - .L_126)
.L_126:
        /*0004*/ 	.word	0x00000082


	//----- nvinfo : EIATTR_SW2861232_WAR
	.align		4
.L_127:
        /*0008*/ 	.byte	0x01, 0x35
	.zero		2


	//----- nvinfo : EIATTR_PARAM_CBANK
	.align		4
        /*000c*/ 	.byte	0x04, 0x0a
        /*000e*/ 	.short	(.L_129 - .L_128)
	.align		4
.L_128:
        /*0010*/ 	.word	index@(.nv.constant0._ZN17fastertransformer9getSegMatIfEEvPT_Pii)
        /*0014*/ 	.short	0x0160
        /*0016*/ 	.short	0x0014


	//----- nvinfo : EIATTR_CBANK_PARAM_SIZE
	.align		4
.L_129:
        /*0018*/ 	.byte	0x03, 0x19
        /*001a*/ 	.short	0x0014


	//----- nvinfo : EIATTR_KPARAM_INFO
	.align		4
        /*001c*/ 	.byte	0x04, 0x17
        /*001e*/ 	.short	(.L_131 - .L_130)
.L_130:
        /*0020*/ 	.word	0x00000000
        /*0024*/ 	.short	0x0002
        /*0026*/ 	.short	0x0010
        /*0028*/ 	.byte	0x00, 0xf0, 0x11, 0x00


	//----- nvinfo : EIATTR_KPARAM_INFO
	.align		4
.L_131:
        /*002c*/ 	.byte	0x04, 0x17
        /*002e*/ 	.short	(.L_133 - .L_132)
.L_132:
        /*0030*/ 	.word	0x00000000
        /*0034*/ 	.short	0x0001
        /*0036*/ 	.short	0x0008
        /*0038*/ 	.byte	0x00, 0xf0, 0x21, 0x00


	//----- nvinfo : EIATTR_KPARAM_INFO
	.align		4
.L_133:
        /*003c*/ 	.byte	0x04, 0x17
        /*003e*/ 	.short	(.L_135 - .L_134)
.L_134:
        /*0040*/ 	.word	0x00000000
        /*0044*/ 	.short	0x0000
        /*0046*/ 	.short	0x0000
        /*0048*/ 	.byte	0x00, 0xf0, 0x21, 0x00


	//----- nvinfo : EIATTR_MAXREG_COUNT
	.align		4
.L_135:
        /*004c*/ 	.byte	0x03, 0x1b
        /*004e*/ 	.short	0x00ff


	//----- nvinfo : EIATTR_MERCURY_ISA_VERSION
	.align		4
        /*0050*/ 	.byte	0x03, 0x5f
        /*0052*/ 	.short	0x0000


	//----- nvinfo : EIATTR_EXIT_INSTR_OFFSETS
	.align		4
        /*0054*/ 	.byte	0x04, 0x1c
        /*0056*/ 	.short	(.L_137 - .L_136)


	//   ....[0]....
.L_136:
        /*0058*/ 	.word	0x00000440


	//----- nvinfo : EIATTR_CRS_STACK_SIZE
	.align		4
.L_137:
        /*005c*/ 	.byte	0x04, 0x1e
        /*005e*/ 	.short	(.L_139 - .L_138)
.L_138:
        /*0060*/ 	.word	0x00000000
.L_139:


//--------------------- .nv.info._ZN17fastertransformer11getAttnMaskIfEEvPT_Pfi --------------------------
	.section	.nv.info._ZN17fastertransformer11getAttnMaskIfEEvPT_Pfi,"",@"SHT_CUDA_INFO"
	.sectionflags	@""
	.align	4


	//----- nvinfo : EIATTR_CUDA_API_VERSION
	.align		4
        /*0000*/ 	.byte	0x04, 0x37
        /*0002*/ 	.short	(.L_141 - .L_140)
.L_140:
        /*0004*/ 	.word	0x00000082


	//----- nvinfo : EIATTR_SW2861232_WAR
	.align		4
.L_141:
        /*0008*/ 	.byte	0x01, 0x35
	.zero		2


	//----- nvinfo : EIATTR_PARAM_CBANK
	.align		4
        /*000c*/ 	.byte	0x04, 0x0a
        /*000e*/ 	.short	(.L_143 - .L_142)
	.align		4
.L_142:
        /*0010*/ 	.word	index@(.nv.constant0._ZN17fastertransformer11getAttnMaskIfEEvPT_Pfi)
        /*0014*/ 	.short	0x0160
        /*0016*/ 	.short	0x0014


	//----- nvinfo : EIATTR_CBANK_PARAM_SIZE
	.align		4
.L_143:
        /*0018*/ 	.byte	0x03, 0x19
        /*001a*/ 	.short	0x0014


	//----- nvinfo : EIATTR_KPARAM_INFO
	.align		4
        /*001c*/ 	.byte	0x04, 0x17
        /*001e*/ 	.short	(.L_145 - .L_144)
.L_144:
        /*0020*/ 	.word	0x00000000
        /*0024*/ 	.short	0x0002
        /*0026*/ 	.short	0x0010
        /*0028*/ 	.byte	0x00, 0xf0, 0x11, 0x00


	//----- nvinfo : EIATTR_KPARAM_INFO
	.align		4
.L_145:
        /*002c*/ 	.byte	0x04, 0x17
        /*002e*/ 	.short	(.L_147 - .L_146)
.L_146:
        /*0030*/ 	.word	0x00000000
        /*0034*/ 	.short	0x0001
        /*0036*/ 	.short	0x0008
        /*0038*/ 	.byte	0x00, 0xf0, 0x21, 0x00


	//----- nvinfo : EIATTR_KPARAM_INFO
	.align		4
.L_147:
        /*003c*/ 	.byte	0x04, 0x17
        /*003e*/ 	.short	(.L_149 - .L_148)
.L_148:
        /*0040*/ 	.word	0x00000000
        /*0044*/ 	.short	0x0000
        /*0046*/ 	.short	0x0000
        /*0048*/ 	.byte	0x00, 0xf0, 0x21, 0x00


	//----- nvinfo : EIATTR_MAXREG_COUNT
	.align		4
.L_149:
        /*004c*/ 	.byte	0x03, 0x1b
        /*004e*/ 	.short	0x00ff


	//----- nvinfo : EIATTR_MERCURY_ISA_VERSION
	.align		4
        /*0050*/ 	.byte	0x03, 0x5f
        /*0052*/ 	.short	0x0000


	//----- nvinfo : EIATTR_EXIT_INSTR_OFFSETS
	.align		4
        /*0054*/ 	.byte	0x04, 0x1c
        /*0056*/ 	.short	(.L_151 - .L_150)


	//   ....[0]....
.L_150:
        /*0058*/ 	.word	0x00000100
.L_151:


//--------------------- .nv.info._ZN17fastertransformer11getWordEmdKIfEEvPT_S2_Piii --------------------------
	.section	.nv.info._ZN17fastertransformer11getWordEmdKIfEEvPT_S2_Piii,"",@"SHT_CUDA_INFO"
	.sectionflags	@""
	.align	4


	//----- nvinfo : EIATTR_CUDA_API_VERSION
	.align		4
        /*0000*/ 	.byte	0x04, 0x37
        /*0002*/ 	.short	(.L_153 - .L_152)
.L_152:
        /*0004*/ 	.word	0x00000082


	//----- nvinfo : EIATTR_SW2861232_WAR
	.align		4
.L_153:
        /*0008*/ 	.byte	0x01, 0x35
	.zero		2


	//----- nvinfo : EIATTR_PARAM_CBANK
	.align		4
        /*000c*/ 	.byte	0x04, 0x0a
        /*000e*/ 	.short	(.L_155 - .L_154)
	.align		4
.L_154:
        /*0010*/ 	.word	index@(.nv.constant0._ZN17fastertransformer11getWordEmdKIfEEvPT_S2_Piii)
        /*0014*/ 	.short	0x0160
        /*0016*/ 	.short	0x0020


	//----- nvinfo : EIATTR_CBANK_PARAM_SIZE
	.align		4
.L_155:
        /*0018*/ 	.byte	0x03, 0x19
        /*001a*/ 	.short	0x0020


	//----- nvinfo : EIATTR_KPARAM_INFO
	.align		4
        /*001c*/ 	.byte	0x04, 0x17
        /*001e*/ 	.short	(.L_157 - .L_156)
.L_156:
        /*0020*/ 	.word	0x00000000
        /*0024*/ 	.short	0x0004
        /*0026*/ 	.short	0x001c
        /*0028*/ 	.byte	0x00, 0xf0, 0x11, 0x00


	//----- nvinfo : EIATTR_KPARAM_INFO
	.align		4
.L_157:
        /*002c*/ 	.byte	0x04, 0x17
        /*002e*/ 	.short	(.L_159 - .L_158)
.L_158:
        /*0030*/ 	.word	0x00000000
        /*0034*/ 	.short	0x0003
        /*0036*/ 	.short	0x0018
        /*0038*/ 	.byte	0x00, 0xf0, 0x11, 0x00


	//----- nvinfo : EIATTR_KPARAM_INFO
	.align		4
.L_159:
        /*003c*/ 	.byte	0x04, 0x17
        /*003e*/ 	.short	(.L_161 - .L_160)
.L_160:
        /*0040*/ 	.word	0x00000000
        /*0044*/ 	.short	0x0002
        /*0046*/ 	.short	0x0010
        /*0048*/ 	.byte	0x00, 0xf0, 0x21, 0x00


	//----- nvinfo : EIATTR_KPARAM_INFO
	.align		4
.L_161:
        /*004c*/ 	.byte	0x04, 0x17
        /*004e*/ 	.short	(.L_163 - .L_162)
.L_162:
        /*0050*/ 	.word	0x00000000
        /*0054*/ 	.short	0x0001
        /*0056*/ 	.short	0x0008
        /*0058*/ 	.byte	0x00, 0xf0, 0x21, 0x00


	//----- nvinfo : EIATTR_KPARAM_INFO
	.align		4
.L_163:
        /*005c*/ 	.byte	0x04, 0x17
        /*005e*/ 	.short	(.L_165 - .L_164)
.L_164:
        /*0060*/ 	.word	0x00000000
        /*0064*/ 	.short	0x0000
        /*0066*/ 	.short	0x0000
        /*0068*/ 	.byte	0x00, 0xf0, 0x21, 0x00


	//----- nvinfo : EIATTR_MAXREG_COUNT
	.align		4
.L_165:
        /*006c*/ 	.byte	0x03, 0x1b
        /*006e*/ 	.short	0x00ff


	//----- nvinfo : EIATTR_MERCURY_ISA_VERSION
	.align		4
        /*0070*/ 	.byte	0x03, 0x5f
        /*0072*/ 	.short	0x0000


	//----- nvinfo : EIATTR_EXIT_INSTR_OFFSETS
	.align		4
        /*0074*/ 	.byte	0x04, 0x1c
        /*0076*/ 	.short	(.L_167 - .L_166)


	//   ....[0]....
.L_166:
        /*0078*/ 	.word	0x000000f0
.L_167:


//--------------------- .nv.callgraph             --------------------------
	.section	.nv.callgraph,"",@"SHT_CUDA_CALLGRAPH"
	.align	4
	.sectionentsize	8
	.align		4
        /*0000*/ 	.word	0x00000000
	.align		4
        /*0004*/ 	.word	0xffffffff
	.align		4
        /*0008*/ 	.word	0x00000000
	.align		4
        /*000c*/ 	.word	0xfffffffe
	.align		4
        /*0010*/ 	.word	0x00000000
	.align		4
        /*0014*/ 	.word	0xfffffffd
	.align		4
        /*0018*/ 	.word	0x00000000
	.align		4
        /*001c*/ 	.word	0xfffffffc


//--------------------- .nv.rel.action            --------------------------
	.section	.nv.rel.action,"",@"SHT_CUDA_RELOCINFO"
	.align	8
	.sectionentsize	8
        /*0000*/ 	.byte	0x73, 0x00, 0x00, 0x00, 0x00, 0x00, 0x00, 0x00, 0x00, 0x00, 0x00, 0x11, 0x25, 0x00, 0x05, 0x36


//--------------------- .nv.constant0._ZN17fastertransformer11getWordEmdKI6__halfEEvPT_S3_Piii --------------------------
	.section	.nv.constant0._ZN17fastertransformer11getWordEmdKI6__halfEEvPT_S3_Piii,"a",@progbits
	.sectionflags	@""
	.align	4
.nv.constant0._ZN17fastertransformer11getWordEmdKI6__halfEEvPT_S3_Piii:
	.zero		384


//--------------------- .nv.constant2._ZN17fastertransformer16relativePositionI6__halfEEvPT_ii --------------------------
	.section	.nv.constant2._ZN17fastertransformer16relativePositionI6__halfEEvPT_ii,"a",@progbits
	.sectionflags	@""
	.align	4
.nv.constant2._ZN17fastertransformer16relativePositionI6__halfEEvPT_ii:
        /*0000*/ 	.byte	0x00, 0x00, 0x00, 0xf0, 0xff, 0xff, 0x0f, 0x38, 0x5a, 0x3b, 0xad, 0x41, 0xd2, 0xf5, 0xd0, 0x3e
        /* <DEDUP_REMOVED lines=9> */


//--------------------- .nv.constant0._ZN17fastertransformer16relativePositionI6__halfEEvPT_ii --------------------------
	.section	.nv.constant0._ZN17fastertransformer16relativePositionI6__halfEEvPT_ii,"a",@progbits
	.sectionflags	@""
	.align	4
.nv.constant0._ZN17fastertransformer16relativePositionI6__halfEEvPT_ii:
	.zero		368


//--------------------- .nv.constant2._ZN17fastertransformer9getSegMatI6__halfEEvPT_Pii --------------------------
	.section	.nv.constant2._ZN17fastertransformer9getSegMatI6__halfEEvPT_Pii,"a",@progbits
	.sectionflags	@""
	.align	4
.nv.constant2._ZN17fastertransformer9getSegMatI6__halfEEvPT_Pii:
        /*0000*/ 	.byte	0xef, 0x39, 0xfa, 0xfe, 0x42, 0x2e, 0xe6, 0xbf, 0x3f, 0x80, 0x39, 0x3b, 0x9e, 0xbc, 0x7a, 0xbc
        /*0010*/ 	.byte	0xea, 0x13, 0xa2, 0xfc, 0xf3, 0x8a, 0x92, 0x3e, 0x15, 0x13, 0x40, 0x62, 0xee, 0x1d, 0xc7, 0x3e
        /*0020*/ 	.byte	0x71, 0xeb, 0x89, 0x7c, 0x99, 0x01, 0xfa, 0x3e, 0x65, 0x1f, 0x76, 0x14, 0xa0, 0x01, 0x2a, 0x3f
        /*0030*/ 	.byte	0xaf, 0xb7, 0x52, 0x18, 0x6c, 0xc1, 0x56, 0x3f, 0x22, 0x23, 0x12, 0x11, 0x11, 0x11, 0x81, 0x3f
        /*0040*/ 	.byte	0xa1, 0x02, 0x55, 0x55, 0x55, 0x55, 0xa5, 0x3f, 0x11, 0x55, 0x55, 0x55, 0x55, 0x55, 0xc5, 0x3f
        /*0050*/ 	.byte	0x0b, 0x00, 0x00, 0x00, 0x00, 0x00, 0xe0, 0x3f


//--------------------- .nv.constant0._ZN17fastertransformer9getSegMatI6__halfEEvPT_Pii --------------------------
	.section	.nv.constant0._ZN17fastertransformer9getSegMatI6__halfEEvPT_Pii,"a",@progbits
	.sectionflags	@""
	.align	4
.nv.constant0._ZN17fastertransformer9getSegMatI6__halfEEvPT_Pii:
	.zero		372


//--------------------- .nv.constant0._ZN17fastertransformer11getAttnMaskI6__halfEEvPT_Pfi --------------------------
	.section	.nv.constant0._ZN17fastertransformer11getAttnMaskI6__halfEEvPT_Pfi,"a",@progbits
	.sectionflags	@""
	.align	4
.nv.constant0._ZN17fastertransformer11getAttnMaskI6__halfEEvPT_Pfi:
	.zero		372


//--------------------- .nv.constant2._ZN17fastertransformer16relativePositionIfEEvPT_ii --------------------------
	.section	.nv.constant2._ZN17fastertransformer16relativePositionIfEEvPT_ii,"a",@progbits
	.sectionflags	@""
	.align	4
.nv.constant2._ZN17fastertransformer16relativePositionIfEEvPT_ii:
        /* <DEDUP_REMOVED lines=10> */


//--------------------- .nv.constant0._ZN17fastertransformer16relativePositionIfEEvPT_ii --------------------------
	.section	.nv.constant0._ZN17fastertransformer16relativePositionIfEEvPT_ii,"a",@progbits
	.sectionflags	@""
	.align	4
.nv.constant0._ZN17fastertransformer16relativePositionIfEEvPT_ii:
	.zero		368


//--------------------- .nv.constant2._ZN17fastertransformer9getSegMatIfEEvPT_Pii --------------------------
	.section	.nv.constant2._ZN17fastertransformer9getSegMatIfEEvPT_Pii,"a",@progbits
	.sectionflags	@""
	.align	4
.nv.constant2._ZN17fastertransformer9getSegMatIfEEvPT_Pii:
        /*0000*/ 	.byte	0xef, 0x39, 0xfa, 0xfe, 0x42, 0x2e, 0xe6, 0xbf, 0x3f, 0x80, 0x39, 0x3b, 0x9e, 0xbc, 0x7a, 0xbc
        /*0010*/ 	.byte	0xea, 0x13, 0xa2, 0xfc, 0xf3, 0x8a, 0x92, 0x3e, 0x15, 0x13, 0x40, 0x62, 0xee, 0x1d, 0xc7, 0x3e
        /*0020*/ 	.byte	0x71, 0xeb, 0x89, 0x7c, 0x99, 0x01, 0xfa, 0x3e, 0x65, 0x1f, 0x76, 0x14, 0xa0, 0x01, 0x2a, 0x3f
        /*0030*/ 	.byte	0xaf, 0xb7, 0x52, 0x18, 0x6c, 0xc1, 0x56, 0x3f, 0x22, 0x23, 0x12, 0x11, 0x11, 0x11, 0x81, 0x3f
        /*0040*/ 	.byte	0xa1, 0x02, 0x55, 0x55, 0x55, 0x55, 0xa5, 0x3f, 0x11, 0x55, 0x55, 0x55, 0x55, 0x55, 0xc5, 0x3f
        /*0050*/ 	.byte	0x0b, 0x00, 0x00, 0x00, 0x00, 0x00, 0xe0, 0x3f


//--------------------- .nv.constant0._ZN17fastertransformer9getSegMatIfEEvPT_Pii --------------------------
	.section	.nv.constant0._ZN17fastertransformer9getSegMatIfEEvPT_Pii,"a",@progbits
	.sectionflags	@""
	.align	4
.nv.constant0._ZN17fastertransformer9getSegMatIfEEvPT_Pii:
	.zero		372


//--------------------- .nv.constant0._ZN17fastertransformer11getAttnMaskIfEEvPT_Pfi --------------------------
	.section	.nv.constant0._ZN17fastertransformer11getAttnMaskIfEEvPT_Pfi,"a",@progbits
	.sectionflags	@""
	.align	4
.nv.constant0._ZN17fastertransformer11getAttnMaskIfEEvPT_Pfi:
	.zero		372


//--------------------- .nv.constant0._ZN17fastertransformer11getWordEmdKIfEEvPT_S2_Piii --------------------------
	.section	.nv.constant0._ZN17fastertransformer11getWordEmdKIfEEvPT_S2_Piii,"a",@progbits
	.sectionflags	@""
	.align	4
.nv.constant0._ZN17fastertransformer11getWordEmdKIfEEvPT_S2_Piii:
	.zero		384


//--------------------- .text._ZN17fastertransformer11getWordEmdKI6__halfEEvPT_S3_Piii --------------------------
	.section	.text._ZN17fastertransformer11getWordEmdKI6__halfEEvPT_S3_Piii,"ax",@progbits
	.sectioninfo	@"SHI_REGISTERS=12"
	.align	128
        .global         _ZN17fastertransformer11getWordEmdKI6__halfEEvPT_S3_Piii
        .type           _ZN17fastertransformer11getWordEmdKI6__halfEEvPT_S3_Piii,@function
        .size           _ZN17fastertransformer11getWordEmdKI6__halfEEvPT_S3_Piii,(.L_x_38 - _ZN17fastertransformer11getWordEmdKI6__halfEEvPT_S3_Piii)
        .other          _ZN17fastertransformer11getWordEmdKI6__halfEEvPT_S3_Piii,@"STO_CUDA_ENTRY STV_DEFAULT"
_ZN17fastertransformer11getWordEmdKI6__halfEEvPT_S3_Piii:
.text._ZN17fastertransformer11getWordEmdKI6__halfEEvPT_S3_Piii:
[----:B------:R-:W-:Y:S02]  /*0000*/  IMAD.MOV.U32 R1, RZ, RZ, c[0x0][0x28] ;  /* 0x00000a00ff017624 */ /* 0x000fe400078e00ff */
[----:B------:R-:W0:Y:S01]  /*0010*/  S2R R0, SR_CTAID.X ;  /* 0x0000000000007919 */ /* 0x000e220000002500 */
[----:B------:R-:W1:Y:S01]  /*0020*/  S2UR UR6, SR_CTAID.Y ;  /* 0x00000000000679c3 */ /* 0x000e620000002600 */
[----:B0-----:R-:W-:Y:S01]  /*0030*/  IMAD R0, R0, c[0x0][0x178], RZ ;  /* 0x00005e0000007a24 */ /* 0x001fe200078e02ff */
[----:B-1----:R-:W-:-:S04]  /*0040*/  USHF.R.S32.HI UR4, URZ, 0x1f, UR6 ;  /* 0x0000001f3f047899 */ /* 0x002fc80008011406 */
[----:B------:R-:W-:-:S04]  /*0050*/  IADD3 R2, P0, R0, UR6, RZ ;  /* 0x0000000600027c10 */ /* 0x000fc8000ff1e0ff */
[----:B------:R-:W-:Y:S01]  /*0060*/  LEA.HI.X.SX32 R3, R0, UR4, 0x1, P0 ;  /* 0x0000000400037c11 */ /* 0x000fe200080f0eff */
[----:B------:R-:W-:Y:S01]  /*0070*/  ULDC.64 UR4, c[0x0][0x118] ;  /* 0x0000460000047ab9 */ /* 0x000fe20000000a00 */
[----:B------:R-:W-:-:S04]  /*0080*/  LEA R4, P0, R2, c[0x0][0x170], 0x2 ;  /* 0x00005c0002047a11 */ /* 0x000fc800078010ff */
[----:B------:R-:W-:-:S05]  /*0090*/  LEA.HI.X R5, R2, c[0x0][0x174], R3, 0x2, P0 ;  /* 0x00005d0002057a11 */ /* 0x000fca00000f1403 */
[----:B------:R-:W2:Y:S01]  /*00a0*/  LDG.E.CONSTANT R4, [R4.64] ;  /* 0x0000000404047981 */ /* 0x000ea2000c1e9900 */
[----:B------:R-:W-:-:S03]  /*00b0*/  IMAD.MOV.U32 R9, RZ, RZ, 0x4 ;  /* 0x00000004ff097424 */ /* 0x000fc600078e00ff */
[----:B------:R-:W0:Y:S02]  /*00c0*/  S2R R7, SR_TID.X ;  /* 0x0000000000077919 */ /* 0x000e240000002100 */
[----:B0-----:R-:W-:-:S05]  /*00d0*/  SHF.L.U32 R7, R7, 0x1, RZ ;  /* 0x0000000107077819 */ /* 0x001fca00000006ff */
[----:B--2---:R-:W-:-:S05]  /*00e0*/  IMAD R2, R4, c[0x0][0x17c], R7 ;  /* 0x00005f0004027a24 */ /* 0x004fca00078e0207 */
[----:B------:R-:W-:-:S05]  /*00f0*/  SHF.R.S32.HI R2, RZ, 0x1, R2 ;  /* 0x00000001ff027819 */ /* 0x000fca0000011402 */
[----:B------:R-:W-:-:S06]  /*0100*/  IMAD.WIDE R2, R2, R9, c[0x0][0x168] ;  /* 0x00005a0002027625 */ /* 0x000fcc00078e0209 */
[----:B------:R-:W2:Y:S01]  /*0110*/  LDG.E R3, [R2.64] ;  /* 0x0000000402037981 */ /* 0x000ea2000c1e1900 */
[----:B------:R-:W-:-:S05]  /*0120*/  IADD3 R0, R0, UR6, RZ ;  /* 0x0000000600007c10 */ /* 0x000fca000fffe0ff */
[----:B------:R-:W-:-:S05]  /*0130*/  IMAD R0, R0, c[0x0][0x17c], R7 ;  /* 0x00005f0000007a24 */ /* 0x000fca00078e0207 */
[----:B------:R-:W-:-:S05]  /*0140*/  SHF.R.S32.HI R0, RZ, 0x1, R0 ;  /* 0x00000001ff007819 */ /* 0x000fca0000011400 */
[----:B------:R-:W-:-:S05]  /*0150*/  IMAD.WIDE R4, R0, R9, c[0x0][0x160] ;  /* 0x0000580000047625 */ /* 0x000fca00078e0209 */
[----:B--2---:R-:W-:Y:S01]  /*0160*/  STG.E [R4.64], R3 ;  /* 0x0000000304007986 */ /* 0x004fe2000c101904 */
[----:B------:R-:W-:Y:S05]  /*0170*/  EXIT ;  /* 0x000000000000794d */ /* 0x000fea0003800000 */
.L_x_0:
[----:B------:R-:W-:-:S00]  /*0180*/  BRA `(.L_x_0) ;  /* 0xfffffff000007947 */ /* 0x000fc0000383ffff */
[----:B------:R-:W-:-:S00]  /*0190*/  NOP ;  /* 0x0000000000007918 */ /* 0x000fc00000000000 */
        /* <DEDUP_REMOVED lines=14> */
.L_x_38:


//--------------------- .text._ZN17fastertransformer16relativePositionI6__halfEEvPT_ii --------------------------
	.section	.text._ZN17fastertransformer16relativePositionI6__halfEEvPT_ii,"ax",@progbits
	.sectioninfo	@"SHI_REGISTERS=28"
	.align	128
        .global         _ZN17fastertransformer16relativePositionI6__halfEEvPT_ii
        .type           _ZN17fastertransformer16relativePositionI6__halfEEvPT_ii,@function
        .size           _ZN17fastertransformer16relativePositionI6__halfEEvPT_ii,(.L_x_35 - _ZN17fastertransformer16relativePositionI6__halfEEvPT_ii)
        .other          _ZN17fastertransformer16relativePositionI6__halfEEvPT_ii,@"STO_CUDA_ENTRY STV_DEFAULT"
_ZN17fastertransformer16relativePositionI6__halfEEvPT_ii:
.text._ZN17fastertransformer16relativePositionI6__halfEEvPT_ii:
[----:B------:R-:W-:Y:S02]  /*0000*/  IMAD.MOV.U32 R1, RZ, RZ, c[0x0][0x28] ;  /* 0x00000a00ff017624 */ /* 0x000fe400078e00ff */
[----:B------:R-:W0:Y:S01]  /*0010*/  S2R R0, SR_TID.X ;  /* 0x0000000000007919 */ /* 0x000e220000002100 */
[----:B------:R-:W1:Y:S01]  /*0020*/  I2F R5, c[0x0][0x168] ;  /* 0x00005a0000057b06 */ /* 0x000e620000201400 */
[----:B------:R-:W-:Y:S01]  /*0030*/  BSSY B0, `(.L_x_1) ;  /* 0x0000009000007945 */ /* 0x000fe20003800000 */
[----:B------:R-:W-:-:S06]  /*0040*/  MOV R14, 0xc0 ;  /* 0x000000c0000e7802 */ /* 0x000fcc0000000f00 */
[----:B-1----:R-:W-:Y:S01]  /*0050*/  MUFU.RCP R5, R5 ;  /* 0x0000000500057308 */ /* 0x002fe20000001000 */
[----:B0-----:R-:W-:-:S07]  /*0060*/  IMAD.SHL.U32 R4, R0, 0x2, RZ ;  /* 0x0000000200047824 */ /* 0x001fce00078e00ff */
[----:B------:R-:W0:Y:S02]  /*0070*/  I2F R4, R4 ;  /* 0x0000000400047306 */ /* 0x000e240000201400 */
[----:B0-----:R-:W-:-:S04]  /*0080*/  FMUL.FTZ R8, R4, R5 ;  /* 0x0000000504087220 */ /* 0x001fc80000410000 */
[----:B------:R-:W-:-:S06]  /*0090*/  FMUL.FTZ R2, R8, 1 ;  /* 0x3f80000008027820 */ /* 0x000fcc0000410000 */
[----:B------:R-:W0:Y:S02]  /*00a0*/  F2F.F64.F32 R2, R2 ;  /* 0x0000000200027310 */ /* 0x000e240000201800 */
[----:B0-----:R-:W-:Y:S05]  /*00b0*/  CALL.REL.NOINC `($_ZN17fastertransformer16relativePositionI6__halfEEvPT_ii$__internal_accurate_pow) ;  /* 0x0000066000007944 */ /* 0x001fea0003c00000 */
[----:B------:R-:W-:Y:S05]  /*00c0*/  BSYNC B0 ;  /* 0x0000000000007941 */ /* 0x000fea0003800000 */
.L_x_1:
[----:B-1----:R-:W1:Y:S01]  /*00d0*/  DADD R4, R2, 10000 ;  /* 0x40c3880002047429 */ /* 0x002e620000000000 */
[----:B------:R-:W-:Y:S09]  /*00e0*/  BSSY B0, `(.L_x_2) ;  /* 0x000000f000007945 */ /* 0x000ff20003800000 */
[----:B-1----:R-:W-:Y:S01]  /*00f0*/  LOP3.LUT R4, R5, 0x7ff00000, RZ, 0xc0, !PT ;  /* 0x7ff0000005047812 */ /* 0x002fe200078ec0ff */
[----:B--2---:R-:W-:-:S03]  /*0100*/  IMAD.MOV.U32 R5, RZ, RZ, R17 ;  /* 0x000000ffff057224 */ /* 0x004fc600078e0011 */
[----:B------:R-:W-:Y:S01]  /*0110*/  ISETP.NE.AND P0, PT, R4, 0x7ff00000, PT ;  /* 0x7ff000000400780c */ /* 0x000fe20003f05270 */
[----:B------:R-:W-:-:S12]  /*0120*/  IMAD.MOV.U32 R4, RZ, RZ, R16 ;  /* 0x000000ffff047224 */ /* 0x000fd800078e0010 */
[----:B------:R-:W-:Y:S05]  /*0130*/  @P0 BRA `(.L_x_3) ;  /* 0x0000009000000947 */ /* 0x000fea0003800000 */
[----:B------:R-:W1:-:S14]  /*0140*/  DSETP.GTU.AND P0, PT, |R2|, +INF , PT ;  /* 0x7ff000000200742a */ /* 0x000e5c0003f0c200 */
[----:B-1----:R-:W-:Y:S05]  /*0150*/  @P0 BRA `(.L_x_4) ;  /* 0x0000006000000947 */ /* 0x002fea0003800000 */
[----:B------:R-:W1:-:S14]  /*0160*/  DSETP.NEU.AND P0, PT, |R2|, +INF , PT ;  /* 0x7ff000000200742a */ /* 0x000e5c0003f0d200 */
[----:B-1----:R-:W-:Y:S05]  /*0170*/  @P0 BRA `(.L_x_3) ;  /* 0x0000005000000947 */ /* 0x002fea0003800000 */
[----:B------:R-:W-:Y:S02]  /*0180*/  ISETP.GE.AND P0, PT, R3, RZ, PT ;  /* 0x000000ff0300720c */ /* 0x000fe40003f06270 */
[----:B------:R-:W-:Y:S02]  /*0190*/  MOV R4, RZ ;  /* 0x000000ff00047202 */ /* 0x000fe40000000f00 */
[----:B------:R-:W-:Y:S01]  /*01a0*/  SEL R5, RZ, 0x7ff00000, !P0 ;  /* 0x7ff00000ff057807 */ /* 0x000fe20004000000 */
[----:B------:R-:W-:Y:S05]  /*01b0*/  BRA `(.L_x_3) ;  /* 0x0000001000007947 */ /* 0x000fea0003800000 */
.L_x_4:
[----:B------:R1:W2:-:S06]  /*01c0*/  DADD R4, R2, 10000 ;  /* 0x40c3880002047429 */ /* 0x00028c0000000000 */
.L_x_3:
[----:B------:R-:W-:Y:S05]  /*01d0*/  BSYNC B0 ;  /* 0x0000000000007941 */ /* 0x000fea0003800000 */
.L_x_2:
[----:B--2---:R-:W2:Y:S01]  /*01e0*/  MUFU.RCP64H R7, R5 ;  /* 0x0000000500077308 */ /* 0x004ea20000001800 */
[----:B------:R-:W-:Y:S01]  /*01f0*/  IADD3 R6, R5, 0x300402, RZ ;  /* 0x0030040205067810 */ /* 0x000fe20007ffe0ff */
[----:B------:R-:W-:Y:S01]  /*0200*/  ULDC.64 UR4, c[0x0][0x118] ;  /* 0x0000460000047ab9 */ /* 0x000fe20000000a00 */
[----:B------:R-:W-:Y:S02]  /*0210*/  BSSY B0, `(.L_x_5) ;  /* 0x000000d000007945 */ /* 0x000fe40003800000 */
[----:B------:R-:W-:-:S02]  /*0220*/  FSETP.GEU.AND P0, PT, |R6|, 5.8789094863358348022e-39, PT ;  /* 0x004004020600780b */ /* 0x000fc40003f0e200 */
[----:B-12---:R-:W1:-:S06]  /*0230*/  DFMA R2, R6, -R4, 1 ;  /* 0x3ff000000602742b */ /* 0x006e4c0000000804 */
[----:B-1----:R1:W2:-:S04]  /*0240*/  DFMA R10, R2, R2, R2 ;  /* 0x00000002020a722b */ /* 0x0022880000000002 */
[----:B-1----:R-:W1:Y:S02]  /*0250*/  S2R R3, SR_CTAID.X ;  /* 0x0000000000037919 */ /* 0x002e640000002500 */
[----:B--2---:R-:W2:-:S06]  /*0260*/  DFMA R10, R6, R10, R6 ;  /* 0x0000000a060a722b */ /* 0x004e8c0000000006 */
[----:B0-2---:R-:W0:-:S06]  /*0270*/  DFMA R12, R10, -R4, 1 ;  /* 0x3ff000000a0c742b */ /* 0x005e0c0000000804 */
[----:B0-----:R0:W2:Y:S01]  /*0280*/  DFMA R10, R10, R12, R10 ;  /* 0x0000000c0a0a722b */ /* 0x0010a2000000000a */
[----:B------:R-:W-:Y:S05]  /*0290*/  @P0 BRA `(.L_x_6) ;  /* 0x0000004000000947 */ /* 0x000fea0003800000 */
[----:B------:R-:W-:-:S04]  /*02a0*/  LOP3.LUT R2, R5, 0x7fffffff, RZ, 0xc0, !PT ;  /* 0x7fffffff05027812 */ /* 0x000fc800078ec0ff */
[----:B--2---:R-:W-:Y:S02]  /*02b0*/  IADD3 R10, R2, -0x100000, RZ ;  /* 0xfff00000020a7810 */ /* 0x004fe40007ffe0ff */
[----:B------:R-:W-:Y:S02]  /*02c0*/  MOV R2, 0x2e0 ;  /* 0x000002e000027802 */ /* 0x000fe40000000f00 */
[----:B01----:R-:W-:Y:S05]  /*02d0*/  CALL.REL.NOINC `($__internal_0_$__cuda_sm20_dblrcp_rn_slowpath_v3) ;  /* 0x000001a000007944 */ /* 0x003fea0003c00000 */
.L_x_6:
[----:B------:R-:W-:Y:S05]  /*02e0*/  BSYNC B0 ;  /* 0x0000000000007941 */ /* 0x000fea0003800000 */
.L_x_5:
[----:B--2---:R-:W2:Y:S01]  /*02f0*/  F2F.F32.F64 R2, R10 ;  /* 0x0000000a00027310 */ /* 0x004ea20000301000 */
[----:B------:R-:W2:Y:S01]  /*0300*/  DSETP.GEU.AND P0, PT, |R10|, c[0x2][0x0], PT ;  /* 0x008000000a00762a */ /* 0x000ea20003f0e200 */
[C---:B-1----:R-:W-:Y:S01]  /*0310*/  IADD3 R4, -R3.reuse, c[0x0][0x16c], RZ ;  /* 0x00005b0003047a10 */ /* 0x042fe20007ffe1ff */
[----:B------:R-:W-:Y:S02]  /*0320*/  IMAD R0, R3, c[0x0][0x168], R0 ;  /* 0x00005a0003007a24 */ /* 0x000fe400078e0200 */
[----:B------:R-:W-:Y:S02]  /*0330*/  IMAD.MOV.U32 R9, RZ, RZ, 0x2 ;  /* 0x00000002ff097424 */ /* 0x000fe400078e00ff */
[----:B------:R-:W-:Y:S01]  /*0340*/  IMAD.MOV.U32 R3, RZ, RZ, c[0x0][0x168] ;  /* 0x00005a00ff037624 */ /* 0x000fe200078e00ff */
[----:B------:R-:W1:Y:S07]  /*0350*/  I2F R5, R4 ;  /* 0x0000000400057306 */ /* 0x000e6e0000201400 */
[----:B--2---:R-:W-:Y:S01]  /*0360*/  @!P0 FMUL R2, R2, 1.175494350822287508e-38 ;  /* 0x0080000002028820 */ /* 0x004fe20000400000 */
[----:B------:R-:W-:Y:S01]  /*0370*/  FSETP.NEU.FTZ.AND P0, PT, R8, RZ, PT ;  /* 0x000000ff0800720b */ /* 0x000fe20003f1d000 */
[----:B------:R-:W-:-:S03]  /*0380*/  IMAD.MOV.U32 R8, RZ, RZ, c[0x0][0x168] ;  /* 0x00005a00ff087624 */ /* 0x000fc600078e00ff */
[----:B------:R-:W-:-:S05]  /*0390*/  FSEL R2, R2, 1, P0 ;  /* 0x3f80000002027808 */ /* 0x000fca0000000000 */
[----:B-1----:R-:W-:-:S04]  /*03a0*/  FMUL.FTZ R2, R2, R5 ;  /* 0x0000000502027220 */ /* 0x002fc80000410000 */
[----:B------:R-:W-:Y:S02]  /*03b0*/  FMUL.RZ R7, R2, 0.15915493667125701904 ;  /* 0x3e22f98302077820 */ /* 0x000fe4000040c000 */
[----:B------:R-:W-:Y:S02]  /*03c0*/  IMAD.MOV.U32 R2, RZ, RZ, RZ ;  /* 0x000000ffff027224 */ /* 0x000fe400078e00ff */
[----:B------:R-:W-:Y:S02]  /*03d0*/  MUFU.SIN R5, R7 ;  /* 0x0000000700057308 */ /* 0x000fe40000000400 */
[----:B------:R-:W-:-:S05]  /*03e0*/  IMAD.HI.U32 R3, R9, R8, R2 ;  /* 0x0000000809037227 */ /* 0x000fca00078e0002 */
[----:B------:R-:W-:Y:S01]  /*03f0*/  LEA.HI.SX32 R4, R3, R0, 0x1f ;  /* 0x0000000003047211 */ /* 0x000fe200078ffaff */
[----:B------:R-:W1:Y:S01]  /*0400*/  MUFU.COS R6, R7 ;  /* 0x0000000700067308 */ /* 0x000e620000000000 */
[----:B------:R-:W-:Y:S01]  /*0410*/  IMAD.WIDE R2, R0, R9, c[0x0][0x160] ;  /* 0x0000580000027625 */ /* 0x000fe200078e0209 */
[----:B-1----:R-:W-:-:S03]  /*0420*/  F2FP.PACK_AB R6, R6, R5 ;  /* 0x000000050606723e */ /* 0x002fc600000000ff */
[----:B------:R-:W-:Y:S01]  /*0430*/  IMAD.WIDE R4, R4, R9, c[0x0][0x160] ;  /* 0x0000580004047625 */ /* 0x000fe200078e0209 */
[----:B------:R-:W-:Y:S01]  /*0440*/  PRMT R0, R6, 0x7632, R0 ;  /* 0x0000763206007816 */ /* 0x000fe20000000000 */
[----:B------:R-:W-:Y:S04]  /*0450*/  STG.E.U16 [R2.64], R6 ;  /* 0x0000000602007986 */ /* 0x000fe8000c101504 */
[----:B------:R-:W-:Y:S01]  /*0460*/  STG.E.U16 [R4.64], R0 ;  /* 0x0000000004007986 */ /* 0x000fe2000c101504 */
[----:B------:R-:W-:Y:S05]  /*0470*/  EXIT ;  /* 0x000000000000794d */ /* 0x000fea0003800000 */
        .weak           $__internal_0_$__cuda_sm20_dblrcp_rn_slowpath_v3
        .type           $__internal_0_$__cuda_sm20_dblrcp_rn_slowpath_v3,@function
        .size           $__internal_0_$__cuda_sm20_dblrcp_rn_slowpath_v3,($_ZN17fastertransformer16relativePositionI6__halfEEvPT_ii$__internal_accurate_pow - $__internal_0_$__cuda_sm20_dblrcp_rn_slowpath_v3)
$__internal_0_$__cuda_sm20_dblrcp_rn_slowpath_v3:
[----:B------:R-:W0:Y:S01]  /*0480*/  DSETP.GTU.AND P0, PT, |R4|, +INF , PT ;  /* 0x7ff000000400742a */ /* 0x000e220003f0c200 */
[----:B------:R-:W-:-:S13]  /*0490*/  BSSY B1, `(.L_x_7) ;  /* 0x0000023000017945 */ /* 0x000fda0003800000 */
[----:B0-----:R-:W-:Y:S05]  /*04a0*/  @P0 BRA `(.L_x_8) ;  /* 0x000001f000000947 */ /* 0x001fea0003800000 */
[----:B------:R-:W-:-:S04]  /*04b0*/  LOP3.LUT R9, R5, 0x7fffffff, RZ, 0xc0, !PT ;  /* 0x7fffffff05097812 */ /* 0x000fc800078ec0ff */
[----:B------:R-:W-:-:S04]  /*04c0*/  IADD3 R6, R9, -0x1, RZ ;  /* 0xffffffff09067810 */ /* 0x000fc80007ffe0ff */
[----:B------:R-:W-:-:S13]  /*04d0*/  ISETP.GE.U32.AND P0, PT, R6, 0x7fefffff, PT ;  /* 0x7fefffff0600780c */ /* 0x000fda0003f06070 */
[----:B------:R-:W-:Y:S02]  /*04e0*/  @P0 LOP3.LUT R7, R5, 0x7ff00000, RZ, 0x3c, !PT ;  /* 0x7ff0000005070812 */ /* 0x000fe400078e3cff */
[----:B------:R-:W-:Y:S01]  /*04f0*/  @P0 MOV R6, RZ ;  /* 0x000000ff00060202 */ /* 0x000fe20000000f00 */
[----:B------:R-:W-:Y:S05]  /*0500*/  @P0 BRA `(.L_x_9) ;  /* 0x000001b000000947 */ /* 0x000fea0003800000 */
[----:B------:R-:W-:-:S13]  /*0510*/  ISETP.GE.U32.AND P0, PT, R9, 0x1000001, PT ;  /* 0x010000010900780c */ /* 0x000fda0003f06070 */
[----:B------:R-:W-:Y:S05]  /*0520*/  @!P0 BRA `(.L_x_10) ;  /* 0x000000d000008947 */ /* 0x000fea0003800000 */
[----:B------:R-:W-:Y:S01]  /*0530*/  IADD3 R7, R5, -0x3fe00000, RZ ;  /* 0xc020000005077810 */ /* 0x000fe20007ffe0ff */
[----:B------:R-:W-:-:S03]  /*0540*/  IMAD.MOV.U32 R6, RZ, RZ, R4 ;  /* 0x000000ffff067224 */ /* 0x000fc600078e0004 */
[----:B------:R-:W0:Y:S03]  /*0550*/  MUFU.RCP64H R11, R7 ;  /* 0x00000007000b7308 */ /* 0x000e260000001800 */
[----:B0-----:R-:W0:-:S06]  /*0560*/  DFMA R12, -R6, R10, 1 ;  /* 0x3ff00000060c742b */ /* 0x001e0c000000010a */
[----:B0-----:R-:W0:-:S06]  /*0570*/  DFMA R12, R12, R12, R12 ;  /* 0x0000000c0c0c722b */ /* 0x001e0c000000000c */
[----:B0-----:R-:W0:-:S06]  /*0580*/  DFMA R12, R10, R12, R10 ;  /* 0x0000000c0a0c722b */ /* 0x001e0c000000000a */
[----:B0-----:R-:W0:-:S06]  /*0590*/  DFMA R10, -R6, R12, 1 ;  /* 0x3ff00000060a742b */ /* 0x001e0c000000010c */
[----:B0-----:R-:W0:-:S06]  /*05a0*/  DFMA R10, R12, R10, R12 ;  /* 0x0000000a0c0a722b */ /* 0x001e0c000000000c */
[----:B0-----:R-:W0:-:S06]  /*05b0*/  DMUL R10, R10, 2.2250738585072013831e-308 ;  /* 0x001000000a0a7828 */ /* 0x001e0c0000000000 */
[----:B0-----:R-:W0:-:S06]  /*05c0*/  DFMA R4, -R4, R10, 1 ;  /* 0x3ff000000404742b */ /* 0x001e0c000000010a */
[----:B0-----:R-:W0:-:S06]  /*05d0*/  DFMA R4, R4, R4, R4 ;  /* 0x000000040404722b */ /* 0x001e0c0000000004 */
[----:B0-----:R0:W1:Y:S01]  /*05e0*/  DFMA R6, R10, R4, R10 ;  /* 0x000000040a06722b */ /* 0x001062000000000a */
[----:B------:R-:W-:Y:S05]  /*05f0*/  BRA `(.L_x_9) ;  /* 0x000000c000007947 */ /* 0x000fea0003800000 */
.L_x_10:
[----:B------:R-:W0:Y:S01]  /*0600*/  DMUL R4, R4, 8.11296384146066816958e+31 ;  /* 0x4690000004047828 */ /* 0x000e220000000000 */
[----:B------:R-:W-:-:S05]  /*0610*/  IMAD.MOV.U32 R6, RZ, RZ, R10 ;  /* 0x000000ffff067224 */ /* 0x000fca00078e000a */
[----:B0-----:R-:W0:Y:S02]  /*0620*/  MUFU.RCP64H R7, R5 ;  /* 0x0000000500077308 */ /* 0x001e240000001800 */
[----:B0-----:R-:W0:-:S06]  /*0630*/  DFMA R10, -R4, R6, 1 ;  /* 0x3ff00000040a742b */ /* 0x001e0c0000000106 */
[----:B0-----:R-:W0:-:S06]  /*0640*/  DFMA R10, R10, R10, R10 ;  /* 0x0000000a0a0a722b */ /* 0x001e0c000000000a */
[----:B0-----:R-:W0:-:S06]  /*0650*/  DFMA R10, R6, R10, R6 ;  /* 0x0000000a060a722b */ /* 0x001e0c0000000006 */
[----:B0-----:R-:W0:-:S06]  /*0660*/  DFMA R6, -R4, R10, 1 ;  /* 0x3ff000000406742b */ /* 0x001e0c000000010a */
[----:B0-----:R-:W0:-:S06]  /*0670*/  DFMA R6, R10, R6, R10 ;  /* 0x000000060a06722b */ /* 0x001e0c000000000a */
[----:B0-----:R-:W0:Y:S01]  /*0680*/  DMUL R6, R6, 8.11296384146066816958e+31 ;  /* 0x4690000006067828 */ /* 0x001e220000000000 */
[----:B------:R-:W-:Y:S05]  /*0690*/  BRA `(.L_x_9) ;  /* 0x0000002000007947 */ /* 0x000fea0003800000 */
.L_x_8:
[----:B------:R-:W-:Y:S01]  /*06a0*/  LOP3.LUT R7, R5, 0x80000, RZ, 0xfc, !PT ;  /* 0x0008000005077812 */ /* 0x000fe200078efcff */
[----:B------:R-:W-:Y:S02]  /*06b0*/  IMAD.MOV.U32 R6, RZ, RZ, R4 ;  /* 0x000000ffff067224 */ /* 0x000fe400078e0004 */
.L_x_9:
[----:B------:R-:W-:Y:S05]  /*06c0*/  BSYNC B1 ;  /* 0x0000000000017941 */ /* 0x000fea0003800000 */
.L_x_7:
[----:B0-----:R-:W-:Y:S01]  /*06d0*/  IMAD.MOV.U32 R4, RZ, RZ, R2 ;  /* 0x000000ffff047224 */ /* 0x001fe200078e0002 */
[----:B-1----:R-:W-:Y:S01]  /*06e0*/  MOV R11, R7 ;  /* 0x00000007000b7202 */ /* 0x002fe20000000f00 */
[----:B------:R-:W-:Y:S02]  /*06f0*/  IMAD.MOV.U32 R5, RZ, RZ, 0x0 ;  /* 0x00000000ff057424 */ /* 0x000fe400078e00ff */
[----:B------:R-:W-:Y:S02]  /*0700*/  IMAD.MOV.U32 R10, RZ, RZ, R6 ;  /* 0x000000ffff0a7224 */ /* 0x000fe400078e0006 */
[----:B------:R-:W-:Y:S05]  /*0710*/  RET.REL.NODEC R4 `(_ZN17fastertransformer16relativePositionI6__halfEEvPT_ii) ;  /* 0xfffff8e004007950 */ /* 0x000fea0003c3ffff */
        .type           $_ZN17fastertransformer16relativePositionI6__halfEEvPT_ii$__internal_accurate_pow,@function
        .size           $_ZN17fastertransformer16relativePositionI6__halfEEvPT_ii$__internal_accurate_pow,(.L_x_35 - $_ZN17fastertransformer16relativePositionI6__halfEEvPT_ii$__internal_accurate_pow)
$_ZN17fastertransformer16relativePositionI6__halfEEvPT_ii$__internal_accurate_pow:
[----:B------:R-:W0:Y:S01]  /*0720*/  MUFU.RCP64H R11, 2.220703125 ;  /* 0x4001c400000b7908 */ /* 0x000e220000001800 */
[----:B------:R-:W-:Y:S01]  /*0730*/  IMAD.MOV.U32 R4, RZ, RZ, 0x0 ;  /* 0x00000000ff047424 */ /* 0x000fe200078e00ff */
[----:B------:R-:W-:Y:S01]  /*0740*/  HFMA2.MMA R10, -RZ, RZ, 0, 0 ;  /* 0x00000000ff0a7435 */ /* 0x000fe200000001ff */
[----:B------:R-:W-:-:S02]  /*0750*/  IMAD.MOV.U32 R5, RZ, RZ, 0x4001c400 ;  /* 0x4001c400ff057424 */ /* 0x000fc400078e00ff */
[----:B------:R-:W-:Y:S02]  /*0760*/  IMAD.MOV.U32 R6, RZ, RZ, 0x7d2cafe2 ;  /* 0x7d2cafe2ff067424 */ /* 0x000fe400078e00ff */
[----:B------:R-:W-:Y:S02]  /*0770*/  IMAD.MOV.U32 R7, RZ, RZ, 0x3eb0f5ff ;  /* 0x3eb0f5ffff077424 */ /* 0x000fe400078e00ff */
[----:B------:R-:W-:-:S05]  /*0780*/  IMAD.SHL.U32 R9, R3, 0x2, RZ ;  /* 0x0000000203097824 */ /* 0x000fca00078e00ff */
[----:B------:R-:W-:Y:S01]  /*0790*/  ISETP.GT.U32.AND P0, PT, R9, -0x2000001, PT ;  /* 0xfdffffff0900780c */ /* 0x000fe20003f04070 */
[----:B0-----:R-:W0:-:S06]  /*07a0*/  DFMA R4, R10, -R4, 1 ;  /* 0x3ff000000a04742b */ /* 0x001e0c0000000804 */
[----:B0-----:R-:W0:-:S06]  /*07b0*/  DFMA R4, R4, R4, R4 ;  /* 0x000000040404722b */ /* 0x001e0c0000000004 */
[----:B0-----:R-:W0:-:S06]  /*07c0*/  DFMA R10, R10, R4, R10 ;  /* 0x000000040a0a722b */ /* 0x001e0c000000000a */
[----:B0-----:R-:W0:-:S06]  /*07d0*/  DMUL R4, R10, 0.220703125 ;  /* 0x3fcc40000a047828 */ /* 0x001e0c0000000000 */
[----:B0-----:R-:W0:-:S06]  /*07e0*/  DFMA R4, R10, 0.220703125, R4 ;  /* 0x3fcc40000a04782b */ /* 0x001e0c0000000004 */
[----:B0-----:R-:W0:-:S04]  /*07f0*/  DMUL R16, R4, R4 ;  /* 0x0000000404107228 */ /* 0x001e080000000000 */
[----:B------:R-:W1:-:S04]  /*0800*/  DADD R12, -R4, 0.220703125 ;  /* 0x3fcc4000040c7429 */ /* 0x000e480000000100 */
[----:B0-----:R-:W0:-:S04]  /*0810*/  DFMA R6, R16, R6, c[0x2][0x8] ;  /* 0x008002001006762b */ /* 0x001e080000000006 */
[----:B-1----:R-:W-:-:S04]  /*0820*/  DADD R12, R12, R12 ;  /* 0x000000000c0c7229 */ /* 0x002fc8000000000c */
[----:B0-----:R-:W0:-:S04]  /*0830*/  DFMA R6, R16, R6, c[0x2][0x10] ;  /* 0x008004001006762b */ /* 0x001e080000000006 */
[----:B------:R-:W-:-:S04]  /*0840*/  DMUL R20, R4, R4 ;  /* 0x0000000404147228 */ /* 0x000fc80000000000 */
[----:B0-----:R-:W0:-:S04]  /*0850*/  DFMA R6, R16, R6, c[0x2][0x18] ;  /* 0x008006001006762b */ /* 0x001e080000000006 */
[----:B------:R-:W1:-:S04]  /*0860*/  DFMA R22, -R4, 0.220703125, R12 ;  /* 0x3fcc40000416782b */ /* 0x000e48000000010c */
[----:B0-----:R-:W0:-:S04]  /*0870*/  DFMA R6, R16, R6, c[0x2][0x20] ;  /* 0x008008001006762b */ /* 0x001e080000000006 */
[----:B-1----:R-:W-:-:S04]  /*0880*/  DMUL R10, R10, R22 ;  /* 0x000000160a0a7228 */ /* 0x002fc80000000000 */
[----:B0-----:R-:W0:-:S04]  /*0890*/  DFMA R6, R16, R6, c[0x2][0x28] ;  /* 0x00800a001006762b */ /* 0x001e080000000006 */
[----:B------:R-:W-:-:S04]  /*08a0*/  DFMA R12, R4, R4, -R20 ;  /* 0x00000004040c722b */ /* 0x000fc80000000814 */
[----:B0-----:R-:W0:-:S06]  /*08b0*/  DFMA R18, R16, R6, c[0x2][0x30] ;  /* 0x00800c001012762b */ /* 0x001e0c0000000006 */
[----:B0-----:R-:W0:-:S06]  /*08c0*/  DFMA R6, R16, R18, c[0x2][0x38] ;  /* 0x00800e001006762b */ /* 0x001e0c0000000012 */
[----:B0-----:R-:W0:-:S06]  /*08d0*/  DADD R24, -R6, c[0x2][0x38] ;  /* 0x00800e0006187629 */ /* 0x001e0c0000000100 */
[----:B0-----:R-:W0:-:S04]  /*08e0*/  DFMA R24, R16, R18, R24 ;  /* 0x000000121018722b */ /* 0x001e080000000018 */
[----:B------:R-:W1:-:S04]  /*08f0*/  DMUL R18, R4, R20 ;  /* 0x0000001404127228 */ /* 0x000e480000000000 */
[----:B0-----:R0:W2:Y:S02]  /*0900*/  DADD R16, RZ, R24 ;  /* 0x00000000ff107229 */ /* 0x0010a40000000018 */
[----:B0-----:R-:W-:Y:S01]  /*0910*/  IADD3 R25, R11, 0x100000, RZ ;  /* 0x001000000b197810 */ /* 0x001fe20007ffe0ff */
[----:B------:R-:W-:Y:S01]  /*0920*/  IMAD.MOV.U32 R24, RZ, RZ, R10 ;  /* 0x000000ffff187224 */ /* 0x000fe200078e000a */
[----:B-1----:R-:W0:-:S04]  /*0930*/  DFMA R22, R4, R20, -R18 ;  /* 0x000000140416722b */ /* 0x002e080000000812 */
[----:B--2---:R-:W1:-:S04]  /*0940*/  DADD R16, R16, c[0x2][0x40] ;  /* 0x0080100010107629 */ /* 0x004e480000000000 */
[----:B0-----:R-:W-:-:S04]  /*0950*/  DFMA R22, R10, R20, R22 ;  /* 0x000000140a16722b */ /* 0x001fc80000000016 */
[----:B-1----:R-:W0:-:S04]  /*0960*/  DADD R20, R6, R16 ;  /* 0x0000000006147229 */ /* 0x002e080000000010 */
[----:B------:R-:W1:-:S04]  /*0970*/  DFMA R24, R4, R24, R12 ;  /* 0x000000180418722b */ /* 0x000e48000000000c */
[----:B0-----:R-:W0:-:S04]  /*0980*/  DMUL R12, R20, R18 ;  /* 0x00000012140c7228 */ /* 0x001e080000000000 */
[----:B-1----:R-:W-:-:S04]  /*0990*/  DFMA R22, R4, R24, R22 ;  /* 0x000000180416722b */ /* 0x002fc80000000016 */
[----:B------:R-:W1:-:S04]  /*09a0*/  DADD R6, R6, -R20 ;  /* 0x0000000006067229 */ /* 0x000e480000000814 */
[----:B0-----:R-:W0:-:S04]  /*09b0*/  DFMA R24, R20, R18, -R12 ;  /* 0x000000121418722b */ /* 0x001e08000000080c */
[----:B-1----:R-:W-:-:S04]  /*09c0*/  DADD R6, R16, R6 ;  /* 0x0000000010067229 */ /* 0x002fc80000000006 */
[----:B0-----:R0:W1:Y:S02]  /*09d0*/  DFMA R22, R20, R22, R24 ;  /* 0x000000161416722b */ /* 0x0010640000000018 */
[----:B0-----:R-:W-:Y:S01]  /*09e0*/  IMAD.MOV.U32 R20, RZ, RZ, 0x69ce2bdf ;  /* 0x69ce2bdfff147424 */ /* 0x001fe200078e00ff */
[----:B------:R-:W-:-:S03]  /*09f0*/  MOV R21, 0x3e5ade15 ;  /* 0x3e5ade1500157802 */ /* 0x000fc60000000f00 */
[----:B-1----:R-:W0:-:S06]  /*0a00*/  DFMA R22, R6, R18, R22 ;  /* 0x000000120616722b */ /* 0x002e0c0000000016 */
[----:B0-----:R-:W0:-:S06]  /*0a10*/  DADD R16, R12, R22 ;  /* 0x000000000c107229 */ /* 0x001e0c0000000016 */
[----:B0-----:R-:W0:-:S04]  /*0a20*/  DADD R6, R4, R16 ;  /* 0x0000000004067229 */ /* 0x001e080000000010 */
[----:B------:R-:W1:-:S04]  /*0a30*/  DADD R12, R12, -R16 ;  /* 0x000000000c0c7229 */ /* 0x000e480000000810 */
[----:B0-----:R-:W0:-:S04]  /*0a40*/  DADD R4, R4, -R6 ;  /* 0x0000000004047229 */ /* 0x001e080000000806 */
[----:B-1----:R-:W-:-:S04]  /*0a50*/  DADD R12, R22, R12 ;  /* 0x00000000160c7229 */ /* 0x002fc8000000000c */
[----:B0-----:R0:W1:Y:S02]  /*0a60*/  DADD R4, R16, R4 ;  /* 0x0000000010047229 */ /* 0x0010640000000004 */
[----:B0-----:R-:W-:Y:S01]  /*0a70*/  IMAD.MOV.U32 R16, RZ, RZ, -0x105c611 ;  /* 0xfefa39efff107424 */ /* 0x001fe200078e00ff */
[----:B------:R-:W-:-:S03]  /*0a80*/  MOV R17, 0x3fe62e42 ;  /* 0x3fe62e4200117802 */ /* 0x000fc60000000f00 */
[----:B-1----:R-:W0:-:S06]  /*0a90*/  DADD R4, R12, R4 ;  /* 0x000000000c047229 */ /* 0x002e0c0000000004 */
[----:B0-----:R-:W0:-:S06]  /*0aa0*/  DADD R10, R10, R4 ;  /* 0x000000000a0a7229 */ /* 0x001e0c0000000004 */
[----:B0-----:R-:W0:-:S06]  /*0ab0*/  DADD R12, R6, R10 ;  /* 0x00000000060c7229 */ /* 0x001e0c000000000a */
[----:B0-----:R-:W0:-:S04]  /*0ac0*/  DFMA R4, R16, 13, R12 ;  /* 0x402a00001004782b */ /* 0x001e08000000000c */
[----:B------:R-:W1:-:S04]  /*0ad0*/  DADD R6, R6, -R12 ;  /* 0x0000000006067229 */ /* 0x000e48000000080c */
[----:B0-----:R-:W0:-:S04]  /*0ae0*/  DFMA R16, R16, -13, R4 ;  /* 0xc02a00001010782b */ /* 0x001e080000000004 */
[----:B-1----:R1:W-:Y:S02]  /*0af0*/  DADD R6, R10, R6 ;  /* 0x000000000a067229 */ /* 0x0023e40000000006 */
[----:B-1----:R-:W-:Y:S02]  /*0b00*/  IMAD.MOV.U32 R10, RZ, RZ, 0x3b39803f ;  /* 0x3b39803fff0a7424 */ /* 0x002fe400078e00ff */
[----:B0-----:R-:W0:Y:S01]  /*0b10*/  DADD R16, -R12, R16 ;  /* 0x000000000c107229 */ /* 0x001e220000000110 */
[----:B------:R-:W-:-:S05]  /*0b20*/  IMAD.MOV.U32 R11, RZ, RZ, 0x3c7abc9e ;  /* 0x3c7abc9eff0b7424 */ /* 0x000fca00078e00ff */
[----:B0-----:R0:W1:Y:S02]  /*0b30*/  DADD R6, R6, -R16 ;  /* 0x0000000006067229 */ /* 0x0010640000000810 */
[----:B0-----:R-:W-:Y:S02]  /*0b40*/  LOP3.LUT R17, R3, 0xff0fffff, RZ, 0xc0, !PT ;  /* 0xff0fffff03117812 */ /* 0x001fe400078ec0ff */
[----:B------:R-:W-:Y:S02]  /*0b50*/  MOV R16, R2 ;  /* 0x0000000200107202 */ /* 0x000fe40000000f00 */
[----:B-1----:R-:W0:Y:S01]  /*0b60*/  DFMA R6, R10, 13, R6 ;  /* 0x402a00000a06782b */ /* 0x002e220000000006 */
[----:B------:R-:W-:-:S05]  /*0b70*/  SEL R17, R17, R3, P0 ;  /* 0x0000000311117207 */ /* 0x000fca0000000000 */
[----:B0-----:R-:W0:-:S06]  /*0b80*/  DADD R10, R4, R6 ;  /* 0x00000000040a7229 */ /* 0x001e0c0000000006 */
[----:B0-----:R-:W0:-:S04]  /*0b90*/  DADD R12, R4, -R10 ;  /* 0x00000000040c7229 */ /* 0x001e08000000080a */
[----:B------:R-:W1:-:S04]  /*0ba0*/  DMUL R4, R10, R16 ;  /* 0x000000100a047228 */ /* 0x000e480000000000 */
[----:B0-----:R0:W-:Y:S02]  /*0bb0*/  DADD R6, R6, R12 ;  /* 0x0000000006067229 */ /* 0x0011e4000000000c */
[----:B0-----:R-:W-:Y:S02]  /*0bc0*/  IMAD.MOV.U32 R12, RZ, RZ, 0x652b82fe ;  /* 0x652b82feff0c7424 */ /* 0x001fe400078e00ff */
[----:B-1----:R-:W0:Y:S01]  /*0bd0*/  DFMA R10, R10, R16, -R4 ;  /* 0x000000100a0a722b */ /* 0x002e220000000804 */
[----:B------:R-:W-:-:S05]  /*0be0*/  IMAD.MOV.U32 R13, RZ, RZ, 0x3ff71547 ;  /* 0x3ff71547ff0d7424 */ /* 0x000fca00078e00ff */
[----:B0-----:R-:W0:-:S06]  /*0bf0*/  DFMA R6, R6, R16, R10 ;  /* 0x000000100606722b */ /* 0x001e0c000000000a */
[----:B0-----:R-:W0:-:S06]  /*0c00*/  DADD R10, R4, R6 ;  /* 0x00000000040a7229 */ /* 0x001e0c0000000006 */
[----:B0-----:R-:W0:-:S04]  /*0c10*/  DFMA R12, R10, R12, 6.75539944105574400000e+15 ;  /* 0x433800000a0c742b */ /* 0x001e08000000000c */
[----:B------:R-:W-:Y:S02]  /*0c20*/  FSETP.GEU.FTZ.AND P0, PT, |R11|, 4.1917929649353027344, PT ;  /* 0x4086232b0b00780b */ /* 0x000fe40003f1e200 */
[----:B0-----:R-:W0:-:S06]  /*0c30*/  DADD R16, R12, -6.75539944105574400000e+15 ;  /* 0xc33800000c107429 */ /* 0x001e0c0000000000 */
[----:B0-----:R-:W0:-:S06]  /*0c40*/  DFMA R18, R16, c[0x2][0x48], R10 ;  /* 0x0080120010127a2b */ /* 0x001e0c000000000a */
[----:B0-----:R-:W0:-:S06]  /*0c50*/  DFMA R16, R16, c[0x2][0x50], R18 ;  /* 0x0080140010107a2b */ /* 0x001e0c0000000012 */
[----:B0-----:R-:W0:-:S06]  /*0c60*/  DFMA R18, R16, R20, c[0x2][0x58] ;  /* 0x008016001012762b */ /* 0x001e0c0000000014 */
        /* <DEDUP_REMOVED lines=8> */
[----:B0-----:R-:W0:-:S06]  /*0cf0*/  DFMA R18, R16, R18, 1 ;  /* 0x3ff000001012742b */ /* 0x001e0c0000000012 */
[----:B0-----:R-:W0:-:S10]  /*0d00*/  DFMA R18, R16, R18, 1 ;  /* 0x3ff000001012742b */ /* 0x001e140000000012 */
[----:B0-----:R-:W-:Y:S02]  /*0d10*/  IMAD R17, R12, 0x100000, R19 ;  /* 0x001000000c117824 */ /* 0x001fe400078e0213 */
[----:B------:R-:W-:Y:S01]  /*0d20*/  IMAD.MOV.U32 R16, RZ, RZ, R18 ;  /* 0x000000ffff107224 */ /* 0x000fe200078e0012 */
[----:B------:R-:W-:Y:S05]  /*0d30*/  @!P0 BRA `(.L_x_11) ;  /* 0x000000c000008947 */ /* 0x000fea0003800000 */
[----:B------:R-:W-:Y:S01]  /*0d40*/  FSETP.GEU.FTZ.AND P0, PT, |R11|, 4.2275390625, PT ;  /* 0x408748000b00780b */ /* 0x000fe20003f1e200 */
[----:B------:R-:W-:-:S04]  /*0d50*/  DADD R16, R10, +INF ;  /* 0x7ff000000a107429 */ /* 0x000fc80000000000 */
[----:B------:R-:W0:-:S06]  /*0d60*/  DSETP.GEU.AND P1, PT, R10, RZ, PT ;  /* 0x000000ff0a00722a */ /* 0x000e0c0003f2e000 */
[----:B0-----:R-:W-:Y:S02]  /*0d70*/  FSEL R16, R16, RZ, P1 ;  /* 0x000000ff10107208 */ /* 0x001fe40000800000 */
[----:B------:R-:W-:Y:S02]  /*0d80*/  @!P0 LEA.HI R9, R12, R12, RZ, 0x1 ;  /* 0x0000000c0c098211 */ /* 0x000fe400078f08ff */
[----:B------:R-:W-:Y:S02]  /*0d90*/  FSEL R17, R17, RZ, P1 ;  /* 0x000000ff11117208 */ /* 0x000fe40000800000 */
[----:B------:R-:W-:-:S04]  /*0da0*/  @!P0 SHF.R.S32.HI R9, RZ, 0x1, R9 ;  /* 0x00000001ff098819 */ /* 0x000fc80000011409 */
[----:B------:R-:W-:Y:S01]  /*0db0*/  @!P0 LEA R19, R9, R19, 0x14 ;  /* 0x0000001309138211 */ /* 0x000fe200078ea0ff */
[----:B------:R-:W-:-:S05]  /*0dc0*/  @!P0 IMAD.IADD R12, R12, 0x1, -R9 ;  /* 0x000000010c0c8824 */ /* 0x000fca00078e0a09 */
[----:B------:R-:W-:Y:S01]  /*0dd0*/  @!P0 LEA R13, R12, 0x3ff00000, 0x14 ;  /* 0x3ff000000c0d8811 */ /* 0x000fe200078ea0ff */
[----:B------:R-:W-:-:S06]  /*0de0*/  @!P0 IMAD.MOV.U32 R12, RZ, RZ, RZ ;  /* 0x000000ffff0c8224 */ /* 0x000fcc00078e00ff */
[----:B------:R0:W1:-:S06]  /*0df0*/  @!P0 DMUL R16, R18, R12 ;  /* 0x0000000c12108228 */ /* 0x00004c0000000000 */
.L_x_11:
[----:B-1----:R-:W-:Y:S01]  /*0e00*/  DSETP.NEU.AND P0, PT, |R16|, +INF , PT ;  /* 0x7ff000001000742a */ /* 0x002fe20003f0d200 */
[----:B------:R-:W-:-:S03]  /*0e10*/  IMAD.MOV.U32 R15, RZ, RZ, 0x0 ;  /* 0x00000000ff0f7424 */ /* 0x000fc600078e00ff */
[----:B------:R-:W1:-:S06]  /*0e20*/  DADD R4, R4, -R10 ;  /* 0x0000000004047229 */ /* 0x000e4c000000080a */
[----:B-1----:R-:W1:-:S06]  /*0e30*/  DADD R4, R6, R4 ;  /* 0x0000000006047229 */ /* 0x002e4c0000000004 */
[----:B-1----:R1:W2:Y:S01]  /*0e40*/  @P0 DFMA R16, R4, R16, R16 ;  /* 0x000000100410022b */ /* 0x0022a20000000010 */
[----:B------:R-:W-:Y:S10]  /*0e50*/  RET.REL.NODEC R14 `(_ZN17fastertransformer16relativePositionI6__halfEEvPT_ii) ;  /* 0xfffff1a00e007950 */ /* 0x000ff40003c3ffff */
.L_x_12:
        /* <DEDUP_REMOVED lines=10> */
.L_x_35:


//--------------------- .text._ZN17fastertransformer9getSegMatI6__halfEEvPT_Pii --------------------------
	.section	.text._ZN17fastertransformer9getSegMatI6__halfEEvPT_Pii,"ax",@progbits
	.sectioninfo	@"SHI_REGISTERS=20"
	.align	128
        .global         _ZN17fastertransformer9getSegMatI6__halfEEvPT_Pii
        .type           _ZN17fastertransformer9getSegMatI6__halfEEvPT_Pii,@function
        .size           _ZN17fastertransformer9getSegMatI6__halfEEvPT_Pii,(.L_x_40 - _ZN17fastertransformer9getSegMatI6__halfEEvPT_Pii)
        .other          _ZN17fastertransformer9getSegMatI6__halfEEvPT_Pii,@"STO_CUDA_ENTRY STV_DEFAULT"
_ZN17fastertransformer9getSegMatI6__halfEEvPT_Pii:
.text._ZN17fastertransformer9getSegMatI6__halfEEvPT_Pii:
[----:B------:R-:W-:Y:S02]  /*0000*/  IMAD.MOV.U32 R1, RZ, RZ, c[0x0][0x28] ;  /* 0x00000a00ff017624 */ /* 0x000fe400078e00ff */
[----:B------:R-:W0:Y:S01]  /*0010*/  S2R R3, SR_CTAID.X ;  /* 0x0000000000037919 */ /* 0x000e220000002500 */
[----:B------:R-:W-:Y:S01]  /*0020*/  IMAD.MOV.U32 R2, RZ, RZ, 0x4 ;  /* 0x00000004ff027424 */ /* 0x000fe200078e00ff */
[----:B------:R-:W-:Y:S02]  /*0030*/  ULDC.64 UR4, c[0x0][0x118] ;  /* 0x0000460000047ab9 */ /* 0x000fe40000000a00 */
[----:B------:R-:W0:Y:S04]  /*0040*/  S2R R0, SR_TID.X ;  /* 0x0000000000007919 */ /* 0x000e280000002100 */
[----:B------:R-:W1:Y:S01]  /*0050*/  S2R R4, SR_CTAID.Y ;  /* 0x0000000000047919 */ /* 0x000e620000002600 */
[C---:B0-----:R-:W-:Y:S02]  /*0060*/  IMAD R11, R3.reuse, c[0x0][0x170], R0 ;  /* 0x00005c00030b7a24 */ /* 0x041fe400078e0200 */
[----:B-1----:R-:W-:-:S02]  /*0070*/  IMAD R3, R3, c[0x0][0x170], R4 ;  /* 0x00005c0003037a24 */ /* 0x002fc400078e0204 */
[----:B------:R-:W-:-:S04]  /*0080*/  IMAD.WIDE R10, R11, R2, c[0x0][0x168] ;  /* 0x00005a000b0a7625 */ /* 0x000fc800078e0202 */
[----:B------:R-:W-:Y:S02]  /*0090*/  IMAD.WIDE R12, R3, R2, c[0x0][0x168] ;  /* 0x00005a00030c7625 */ /* 0x000fe400078e0202 */
[----:B------:R-:W2:Y:S04]  /*00a0*/  LDG.E R11, [R10.64] ;  /* 0x000000040a0b7981 */ /* 0x000ea8000c1e1900 */
[----:B------:R-:W2:Y:S01]  /*00b0*/  LDG.E R12, [R12.64] ;  /* 0x000000040c0c7981 */ /* 0x000ea2000c1e1900 */
[----:B------:R-:W-:Y:S01]  /*00c0*/  IMAD.MOV.U32 R6, RZ, RZ, 0x652b82fe ;  /* 0x652b82feff067424 */ /* 0x000fe200078e00ff */
[----:B------:R-:W-:Y:S01]  /*00d0*/  MOV R16, 0x69ce2bdf ;  /* 0x69ce2bdf00107802 */ /* 0x000fe20000000f00 */
[----:B------:R-:W-:Y:S01]  /*00e0*/  IMAD.MOV.U32 R7, RZ, RZ, 0x3ff71547 ;  /* 0x3ff71547ff077424 */ /* 0x000fe200078e00ff */
[----:B------:R-:W-:Y:S01]  /*00f0*/  BSSY B0, `(.L_x_13) ;  /* 0x0000024000007945 */ /* 0x000fe20003800000 */
[----:B------:R-:W-:Y:S01]  /*0100*/  IMAD.MOV.U32 R17, RZ, RZ, 0x3e5ade15 ;  /* 0x3e5ade15ff117424 */ /* 0x000fe200078e00ff */
[----:B--2---:R-:W-:-:S06]  /*0110*/  IADD3 R4, -R12, R11, RZ ;  /* 0x0000000b0c047210 */ /* 0x004fcc0007ffe1ff */
[----:B------:R-:W0:Y:S02]  /*0120*/  I2F.F64 R4, R4 ;  /* 0x0000000400047312 */ /* 0x000e240000201c00 */
[----:B0-----:R-:W0:-:S04]  /*0130*/  DFMA R6, -|R4|, R6, 6.75539944105574400000e+15 ;  /* 0x433800000406742b */ /* 0x001e080000000306 */
[----:B------:R-:W-:-:S04]  /*0140*/  DADD R10, -RZ, -|R4| ;  /* 0x00000000ff0a7229 */ /* 0x000fc80000000d04 */
[----:B0-----:R-:W0:-:S06]  /*0150*/  DADD R8, R6, -6.75539944105574400000e+15 ;  /* 0xc338000006087429 */ /* 0x001e0c0000000000 */
[----:B0-----:R-:W0:Y:S01]  /*0160*/  DFMA R14, R8, c[0x2][0x0], -|R4| ;  /* 0x00800000080e7a2b */ /* 0x001e220000000c04 */
[----:B------:R-:W-:-:S05]  /*0170*/  FSETP.GEU.FTZ.AND P0, PT, |R11|, 4.1917929649353027344, PT ;  /* 0x4086232b0b00780b */ /* 0x000fca0003f1e200 */
        /* <DEDUP_REMOVED lines=12> */
[----:B0-----:R-:W-:Y:S01]  /*0240*/  LEA R9, R6, R15, 0x14 ;  /* 0x0000000f06097211 */ /* 0x001fe200078ea0ff */
[----:B------:R-:W-:Y:S01]  /*0250*/  IMAD.MOV.U32 R8, RZ, RZ, R14 ;  /* 0x000000ffff087224 */ /* 0x000fe200078e000e */
[----:B------:R-:W-:Y:S05]  /*0260*/  @!P0 BRA `(.L_x_14) ;  /* 0x000000c000008947 */ /* 0x000fea0003800000 */
[----:B------:R-:W-:Y:S01]  /*0270*/  FSETP.GEU.FTZ.AND P1, PT, |R11|, 4.2275390625, PT ;  /* 0x408748000b00780b */ /* 0x000fe20003f3e200 */
[----:B------:R-:W-:-:S04]  /*0280*/  DADD R8, -|R4|, +INF ;  /* 0x7ff0000004087429 */ /* 0x000fc80000000300 */
[----:B------:R-:W0:-:S06]  /*0290*/  DSETP.GT.AND P0, PT, |R4|, RZ, PT ;  /* 0x000000ff0400722a */ /* 0x000e0c0003f04200 */
[----:B0-----:R-:W-:Y:S02]  /*02a0*/  FSEL R8, R8, RZ, !P0 ;  /* 0x000000ff08087208 */ /* 0x001fe40004000000 */
[----:B------:R-:W-:Y:S02]  /*02b0*/  @!P1 LEA.HI R7, R6, R6, RZ, 0x1 ;  /* 0x0000000606079211 */ /* 0x000fe400078f08ff */
[----:B------:R-:W-:Y:S02]  /*02c0*/  FSEL R9, R9, RZ, !P0 ;  /* 0x000000ff09097208 */ /* 0x000fe40004000000 */
[----:B------:R-:W-:-:S04]  /*02d0*/  @!P1 SHF.R.S32.HI R7, RZ, 0x1, R7 ;  /* 0x00000001ff079819 */ /* 0x000fc80000011407 */
[----:B------:R-:W-:Y:S01]  /*02e0*/  @!P1 IADD3 R4, R6, -R7, RZ ;  /* 0x8000000706049210 */ /* 0x000fe20007ffe0ff */
[----:B------:R-:W-:-:S03]  /*02f0*/  @!P1 IMAD R15, R7, 0x100000, R15 ;  /* 0x00100000070f9824 */ /* 0x000fc600078e020f */
[----:B------:R-:W-:Y:S02]  /*0300*/  @!P1 LEA R5, R4, 0x3ff00000, 0x14 ;  /* 0x3ff0000004059811 */ /* 0x000fe400078ea0ff */
[----:B------:R-:W-:-:S06]  /*0310*/  @!P1 MOV R4, RZ ;  /* 0x000000ff00049202 */ /* 0x000fcc0000000f00 */
[----:B------:R0:W1:-:S06]  /*0320*/  @!P1 DMUL R8, R14, R4 ;  /* 0x000000040e089228 */ /* 0x00004c0000000000 */
.L_x_14:
[----:B------:R-:W-:Y:S05]  /*0330*/  BSYNC B0 ;  /* 0x0000000000007941 */ /* 0x000fea0003800000 */
.L_x_13:
[----:B-1----:R-:W1:Y:S01]  /*0340*/  F2I.F64.FLOOR R8, R8 ;  /* 0x0000000800087311 */ /* 0x002e620000305100 */
[----:B------:R-:W-:-:S04]  /*0350*/  IMAD R3, R3, c[0x0][0x170], R0 ;  /* 0x00005c0003037a24 */ /* 0x000fc800078e0200 */
[----:B------:R-:W-:-:S04]  /*0360*/  IMAD.WIDE R2, R3, R2, c[0x0][0x160] ;  /* 0x0000580003027625 */ /* 0x000fc800078e0202 */
[----:B01----:R-:W-:-:S05]  /*0370*/  IMAD.SHL.U32 R4, R8, 0x2, RZ ;  /* 0x0000000208047824 */ /* 0x003fca00078e00ff */
[----:B------:R-:W-:-:S04]  /*0380*/  SHF.L.U32 R4, R4, 0x2, RZ ;  /* 0x0000000204047819 */ /* 0x000fc800000006ff */
[C---:B------:R-:W-:Y:S02]  /*0390*/  ISETP.EQ.AND P0, PT, R4.reuse, RZ, PT ;  /* 0x000000ff0400720c */ /* 0x040fe40003f02270 */
[----:B------:R-:W-:-:S11]  /*03a0*/  ISETP.EQ.AND P1, PT, R4, 0x8, PT ;  /* 0x000000080400780c */ /* 0x000fd60003f22270 */
[----:B------:R-:W-:Y:S02]  /*03b0*/  @P0 IMAD.MOV.U32 R4, RZ, RZ, RZ ;  /* 0x000000ffff040224 */ /* 0x000fe400078e00ff */
[----:B------:R-:W-:Y:S01]  /*03c0*/  @P0 IMAD.MOV.U32 R5, RZ, RZ, 0x1 ;  /* 0x00000001ff050424 */ /* 0x000fe200078e00ff */
[----:B------:R-:W-:Y:S02]  /*03d0*/  @P1 MOV R4, 0x1 ;  /* 0x0000000100041802 */ /* 0x000fe40000000f00 */
[----:B------:R-:W-:-:S04]  /*03e0*/  @P1 MOV R5, RZ ;  /* 0x000000ff00051202 */ /* 0x000fc80000000f00 */
[----:B------:R-:W-:Y:S08]  /*03f0*/  I2F R4, R4 ;  /* 0x0000000400047306 */ /* 0x000ff00000201400 */
[----:B------:R-:W0:Y:S02]  /*0400*/  I2F R5, R5 ;  /* 0x0000000500057306 */ /* 0x000e240000201400 */
[----:B0-----:R-:W-:-:S05]  /*0410*/  F2FP.PACK_AB R7, R5, R4 ;  /* 0x000000040507723e */ /* 0x001fca00000000ff */
[----:B------:R-:W-:Y:S01]  /*0420*/  STG.E [R2.64], R7 ;  /* 0x0000000702007986 */ /* 0x000fe2000c101904 */
[----:B------:R-:W-:Y:S05]  /*0430*/  EXIT ;  /* 0x000000000000794d */ /* 0x000fea0003800000 */
.L_x_15:
        /* <DEDUP_REMOVED lines=12> */
.L_x_40:


//--------------------- .text._ZN17fastertransformer11getAttnMaskI6__halfEEvPT_Pfi --------------------------
	.section	.text._ZN17fastertransformer11getAttnMaskI6__halfEEvPT_Pfi,"ax",@progbits
	.sectioninfo	@"SHI_REGISTERS=14"
	.align	128
        .global         _ZN17fastertransformer11getAttnMaskI6__halfEEvPT_Pfi
        .type           _ZN17fastertransformer11getAttnMaskI6__halfEEvPT_Pfi,@function
        .size           _ZN17fastertransformer11getAttnMaskI6__halfEEvPT_Pfi,(.L_x_41 - _ZN17fastertransformer11getAttnMaskI6__halfEEvPT_Pfi)
        .other          _ZN17fastertransformer11getAttnMaskI6__halfEEvPT_Pfi,@"STO_CUDA_ENTRY STV_DEFAULT"
_ZN17fastertransformer11getAttnMaskI6__halfEEvPT_Pfi:
.text._ZN17fastertransformer11getAttnMaskI6__halfEEvPT_Pfi:
[----:B------:R-:W-:Y:S02]  /*0000*/  IMAD.MOV.U32 R1, RZ, RZ, c[0x0][0x28] ;  /* 0x00000a00ff017624 */ /* 0x000fe400078e00ff */
[----:B------:R-:W-:Y:S01]  /*0010*/  IMAD.MOV.U32 R6, RZ, RZ, c[0x0][0x170] ;  /* 0x00005c00ff067624 */ /* 0x000fe200078e00ff */
[----:B------:R-:W0:Y:S04]  /*0020*/  S2R R7, SR_TID.X ;  /* 0x0000000000077919 */ /* 0x000e280000002100 */
[----:B------:R-:W-:-:S04]  /*0030*/  LEA.HI R0, R6, c[0x0][0x170], RZ, 0x1 ;  /* 0x00005c0006007a11 */ /* 0x000fc800078f08ff */
[----:B------:R-:W-:Y:S02]  /*0040*/  SHF.R.S32.HI R5, RZ, 0x1, R0 ;  /* 0x00000001ff057819 */ /* 0x000fe40000011400 */
[----:B------:R-:W0:Y:S02]  /*0050*/  S2R R0, SR_CTAID.Y ;  /* 0x0000000000007919 */ /* 0x000e240000002600 */
[----:B------:R-:W-:-:S04]  /*0060*/  IABS R9, R5 ;  /* 0x0000000500097213 */ /* 0x000fc80000000000 */
[----:B------:R-:W1:Y:S08]  /*0070*/  I2F.RP R4, R9 ;  /* 0x0000000900047306 */ /* 0x000e700000209400 */
[----:B-1----:R-:W1:Y:S01]  /*0080*/  MUFU.RCP R4, R4 ;  /* 0x0000000400047308 */ /* 0x002e620000001000 */
[----:B0-----:R-:W-:Y:S01]  /*0090*/  IMAD R0, R0, c[0x0][0x0], R7 ;  /* 0x0000000000007a24 */ /* 0x001fe200078e0207 */
[----:B-1----:R-:W-:-:S04]  /*00a0*/  IADD3 R2, R4, 0xffffffe, RZ ;  /* 0x0ffffffe04027810 */ /* 0x002fc80007ffe0ff */
[----:B------:R-:W-:Y:S02]  /*00b0*/  IABS R4, R0 ;  /* 0x0000000000047213 */ /* 0x000fe40000000000 */
[----:B------:R0:W1:Y:S02]  /*00c0*/  F2I.FTZ.U32.TRUNC.NTZ R3, R2 ;  /* 0x0000000200037305 */ /* 0x000064000021f000 */
[----:B0-----:R-:W-:Y:S02]  /*00d0*/  IMAD.MOV.U32 R2, RZ, RZ, RZ ;  /* 0x000000ffff027224 */ /* 0x001fe400078e00ff */
[----:B-1----:R-:W-:-:S04]  /*00e0*/  IMAD.MOV R8, RZ, RZ, -R3 ;  /* 0x000000ffff087224 */ /* 0x002fc800078e0a03 */
[----:B------:R-:W-:Y:S01]  /*00f0*/  IMAD R7, R8, R9, RZ ;  /* 0x0000000908077224 */ /* 0x000fe200078e02ff */
[----:B------:R-:W-:-:S03]  /*0100*/  IABS R8, R5 ;  /* 0x0000000500087213 */ /* 0x000fc60000000000 */
[----:B------:R-:W-:-:S04]  /*0110*/  IMAD.HI.U32 R3, R3, R7, R2 ;  /* 0x0000000703037227 */ /* 0x000fc800078e0002 */
[----:B------:R-:W-:Y:S02]  /*0120*/  IMAD.MOV R2, RZ, RZ, -R8 ;  /* 0x000000ffff027224 */ /* 0x000fe400078e0a08 */
[----:B------:R-:W-:-:S04]  /*0130*/  IMAD.HI.U32 R3, R3, R4, RZ ;  /* 0x0000000403037227 */ /* 0x000fc800078e00ff */
[----:B------:R-:W-:-:S05]  /*0140*/  IMAD R2, R3, R2, R4 ;  /* 0x0000000203027224 */ /* 0x000fca00078e0204 */
[----:B------:R-:W-:-:S13]  /*0150*/  ISETP.GT.U32.AND P2, PT, R9, R2, PT ;  /* 0x000000020900720c */ /* 0x000fda0003f44070 */
[----:B------:R-:W-:Y:S01]  /*0160*/  @!P2 IMAD.IADD R2, R2, 0x1, -R9 ;  /* 0x000000010202a824 */ /* 0x000fe200078e0a09 */
[----:B------:R-:W-:Y:S02]  /*0170*/  @!P2 IADD3 R3, R3, 0x1, RZ ;  /* 0x000000010303a810 */ /* 0x000fe40007ffe0ff */
[----:B------:R-:W-:Y:S02]  /*0180*/  ISETP.NE.AND P2, PT, R5, RZ, PT ;  /* 0x000000ff0500720c */ /* 0x000fe40003f45270 */
[----:B------:R-:W-:Y:S02]  /*0190*/  ISETP.GE.U32.AND P0, PT, R2, R9, PT ;  /* 0x000000090200720c */ /* 0x000fe40003f06070 */
[----:B------:R-:W-:-:S04]  /*01a0*/  LOP3.LUT R2, R0, R5, RZ, 0x3c, !PT ;  /* 0x0000000500027212 */ /* 0x000fc800078e3cff */
[----:B------:R-:W-:-:S07]  /*01b0*/  ISETP.GE.AND P1, PT, R2, RZ, PT ;  /* 0x000000ff0200720c */ /* 0x000fce0003f26270 */
[----:B------:R-:W-:-:S05]  /*01c0*/  @P0 IADD3 R3, R3, 0x1, RZ ;  /* 0x0000000103030810 */ /* 0x000fca0007ffe0ff */
[----:B------:R-:W-:-:S04]  /*01d0*/  IMAD.MOV.U32 R8, RZ, RZ, R3 ;  /* 0x000000ffff087224 */ /* 0x000fc800078e0003 */
[----:B------:R-:W-:Y:S01]  /*01e0*/  @!P1 IMAD.MOV R8, RZ, RZ, -R8 ;  /* 0x000000ffff089224 */ /* 0x000fe200078e0a08 */
[----:B------:R-:W-:-:S05]  /*01f0*/  @!P2 LOP3.LUT R8, RZ, R5, RZ, 0x33, !PT ;  /* 0x00000005ff08a212 */ /* 0x000fca00078e33ff */
[----:B------:R-:W-:-:S04]  /*0200*/  IMAD.MOV R2, RZ, RZ, -R8 ;  /* 0x000000ffff027224 */ /* 0x000fc800078e0a08 */
[----:B------:R-:W-:Y:S01]  /*0210*/  IMAD R0, R5, R2, R0 ;  /* 0x0000000205007224 */ /* 0x000fe200078e0200 */
[----:B------:R-:W-:-:S03]  /*0220*/  IADD3 R2, R6, -0x1, RZ ;  /* 0xffffffff06027810 */ /* 0x000fc60007ffe0ff */
[----:B------:R-:W-:-:S05]  /*0230*/  IMAD.SHL.U32 R11, R0, 0x2, RZ ;  /* 0x00000002000b7824 */ /* 0x000fca00078e00ff */
[----:B------:R-:W-:-:S04]  /*0240*/  ISETP.GE.AND P0, PT, R11, R2, PT ;  /* 0x000000020b00720c */ /* 0x000fc80003f06270 */
[----:B------:R-:W-:-:S13]  /*0250*/  ISETP.GE.OR P0, PT, R8, c[0x0][0x170], P0 ;  /* 0x00005c0008007a0c */ /* 0x000fda0000706670 */
[----:B------:R-:W-:Y:S05]  /*0260*/  @P0 EXIT ;  /* 0x000000000000094d */ /* 0x000fea0003800000 */
[----:B------:R-:W0:Y:S01]  /*0270*/  S2R R9, SR_CTAID.X ;  /* 0x0000000000097919 */ /* 0x000e220000002500 */
[----:B------:R-:W-:Y:S01]  /*0280*/  IMAD.MOV.U32 R6, RZ, RZ, 0x4 ;  /* 0x00000004ff067424 */ /* 0x000fe200078e00ff */
[----:B------:R-:W-:Y:S01]  /*0290*/  ULDC.64 UR4, c[0x0][0x118] ;  /* 0x0000460000047ab9 */ /* 0x000fe20000000a00 */
[----:B0-----:R-:W-:-:S04]  /*02a0*/  IMAD R2, R9, c[0x0][0x170], R11 ;  /* 0x00005c0009027a24 */ /* 0x001fc800078e020b */
[----:B------:R-:W-:-:S05]  /*02b0*/  IMAD.WIDE R2, R2, R6, c[0x0][0x168] ;  /* 0x00005a0002027625 */ /* 0x000fca00078e0206 */
[----:B------:R0:W2:Y:S04]  /*02c0*/  LDG.E R5, [R2.64] ;  /* 0x0000000402057981 */ /* 0x0000a8000c1e1900 */
[----:B------:R0:W3:Y:S01]  /*02d0*/  LDG.E R7, [R2.64+0x4] ;  /* 0x0000040402077981 */ /* 0x0000e2000c1e1900 */
[----:B------:R-:W-:Y:S01]  /*02e0*/  IADD3 R4, R11, 0x1, RZ ;  /* 0x000000010b047810 */ /* 0x000fe20007ffe0ff */
[----:B------:R-:W-:Y:S01]  /*02f0*/  IMAD R9, R9, c[0x0][0x170], R8 ;  /* 0x00005c0009097a24 */ /* 0x000fe200078e0208 */
[-C--:B------:R-:W-:Y:S02]  /*0300*/  ISETP.NE.AND P0, PT, R11, R8.reuse, PT ;  /* 0x000000080b00720c */ /* 0x080fe40003f05270 */
[----:B------:R-:W-:Y:S01]  /*0310*/  ISETP.NE.AND P1, PT, R4, R8, PT ;  /* 0x000000080400720c */ /* 0x000fe20003f25270 */
[----:B------:R-:W-:Y:S01]  /*0320*/  IMAD R9, R9, c[0x0][0x170], R4 ;  /* 0x00005c0009097a24 */ /* 0x000fe200078e0204 */
[----:B------:R-:W-:-:S02]  /*0330*/  FSEL R0, RZ, 1, !P0 ;  /* 0x3f800000ff007808 */ /* 0x000fc40004000000 */
[----:B------:R-:W-:Y:S02]  /*0340*/  FSEL R4, RZ, 1, !P1 ;  /* 0x3f800000ff047808 */ /* 0x000fe40004800000 */
[----:B------:R-:W-:-:S05]  /*0350*/  SHF.R.S32.HI R9, RZ, 0x1, R9 ;  /* 0x00000001ff097819 */ /* 0x000fca0000011409 */
[----:B0-----:R-:W-:-:S04]  /*0360*/  IMAD.WIDE R2, R9, R6, c[0x0][0x160] ;  /* 0x0000580009027625 */ /* 0x001fc800078e0206 */
[----:B--2---:R-:W-:Y:S02]  /*0370*/  FMUL.FTZ R0, R0, R5 ;  /* 0x0000000500007220 */ /* 0x004fe40000410000 */
[----:B---3--:R-:W-:-:S05]  /*0380*/  FMUL.FTZ R7, R4, R7 ;  /* 0x0000000704077220 */ /* 0x008fca0000410000 */
[----:B------:R-:W-:-:S05]  /*0390*/  F2FP.PACK_AB R7, R7, R0 ;  /* 0x000000000707723e */ /* 0x000fca00000000ff */
[----:B------:R-:W-:Y:S01]  /*03a0*/  STG.E [R2.64], R7 ;  /* 0x0000000702007986 */ /* 0x000fe2000c101904 */
[----:B------:R-:W-:Y:S05]  /*03b0*/  EXIT ;  /* 0x000000000000794d */ /* 0x000fea0003800000 */
.L_x_16:
        /* <DEDUP_REMOVED lines=12> */
.L_x_41:


//--------------------- .text._ZN17fastertransformer16relativePositionIfEEvPT_ii --------------------------
	.section	.text._ZN17fastertransformer16relativePositionIfEEvPT_ii,"ax",@progbits
	.sectioninfo	@"SHI_REGISTERS=28"
	.align	128
        .global         _ZN17fastertransformer16relativePositionIfEEvPT_ii
        .type           _ZN17fastertransformer16relativePositionIfEEvPT_ii,@function
        .size           _ZN17fastertransformer16relativePositionIfEEvPT_ii,(.L_x_37 - _ZN17fastertransformer16relativePositionIfEEvPT_ii)
        .other          _ZN17fastertransformer16relativePositionIfEEvPT_ii,@"STO_CUDA_ENTRY STV_DEFAULT"
_ZN17fastertransformer16relativePositionIfEEvPT_ii:
.text._ZN17fastertransformer16relativePositionIfEEvPT_ii:
        /* <DEDUP_REMOVED lines=11> */
[----:B0-----:R-:W-:Y:S05]  /*00b0*/  CALL.REL.NOINC `($_ZN17fastertransformer16relativePositionIfEEvPT_ii$__internal_accurate_pow) ;  /* 0x0000062000007944 */ /* 0x001fea0003c00000 */
[----:B------:R-:W-:Y:S05]  /*00c0*/  BSYNC B0 ;  /* 0x0000000000007941 */ /* 0x000fea0003800000 */
.L_x_17:
        /* <DEDUP_REMOVED lines=11> */
[----:B------:R-:W-:Y:S01]  /*0180*/  ISETP.GE.AND P0, PT, R3, RZ, PT ;  /* 0x000000ff0300720c */ /* 0x000fe20003f06270 */
[----:B------:R-:W-:-:S03]  /*0190*/  IMAD.MOV.U32 R4, RZ, RZ, RZ ;  /* 0x000000ffff047224 */ /* 0x000fc600078e00ff */
[----:B------:R-:W-:Y:S01]  /*01a0*/  SEL R5, RZ, 0x7ff00000, !P0 ;  /* 0x7ff00000ff057807 */ /* 0x000fe20004000000 */
[----:B------:R-:W-:Y:S05]  /*01b0*/  BRA `(.L_x_19) ;  /* 0x0000001000007947 */ /* 0x000fea0003800000 */
.L_x_20:
[----:B------:R1:W2:-:S06]  /*01c0*/  DADD R4, R2, 10000 ;  /* 0x40c3880002047429 */ /* 0x00028c0000000000 */
.L_x_19:
[----:B------:R-:W-:Y:S05]  /*01d0*/  BSYNC B0 ;  /* 0x0000000000007941 */ /* 0x000fea0003800000 */
.L_x_18:
[----:B--2---:R-:W2:Y:S01]  /*01e0*/  MUFU.RCP64H R7, R5 ;  /* 0x0000000500077308 */ /* 0x004ea20000001800 */
[----:B------:R-:W-:Y:S01]  /*01f0*/  IADD3 R6, R5, 0x300402, RZ ;  /* 0x0030040205067810 */ /* 0x000fe20007ffe0ff */
[----:B------:R-:W-:Y:S01]  /*0200*/  ULDC.64 UR4, c[0x0][0x118] ;  /* 0x0000460000047ab9 */ /* 0x000fe20000000a00 */
[----:B------:R-:W-:Y:S02]  /*0210*/  BSSY B0, `(.L_x_21) ;  /* 0x000000d000007945 */ /* 0x000fe40003800000 */
[----:B------:R-:W-:Y:S02]  /*0220*/  FSETP.GEU.AND P0, PT, |R6|, 5.8789094863358348022e-39, PT ;  /* 0x004004020600780b */ /* 0x000fe40003f0e200 */
        /* <DEDUP_REMOVED lines=10> */
[----:B01----:R-:W-:Y:S05]  /*02d0*/  CALL.REL.NOINC `($__internal_1_$__cuda_sm20_dblrcp_rn_slowpath_v3) ;  /* 0x0000016000007944 */ /* 0x003fea0003c00000 */
.L_x_22:
[----:B------:R-:W-:Y:S05]  /*02e0*/  BSYNC B0 ;  /* 0x0000000000007941 */ /* 0x000fea0003800000 */
.L_x_21:
[----:B--2---:R-:W2:Y:S01]  /*02f0*/  F2F.F32.F64 R2, R10 ;  /* 0x0000000a00027310 */ /* 0x004ea20000301000 */
[----:B------:R-:W2:Y:S01]  /*0300*/  DSETP.GEU.AND P0, PT, |R10|, c[0x2][0x0], PT ;  /* 0x008000000a00762a */ /* 0x000ea20003f0e200 */
[C---:B-1----:R-:W-:Y:S01]  /*0310*/  IADD3 R4, -R3.reuse, c[0x0][0x16c], RZ ;  /* 0x00005b0003047a10 */ /* 0x042fe20007ffe1ff */
[----:B------:R-:W-:-:S05]  /*0320*/  IMAD R3, R3, c[0x0][0x168], R0 ;  /* 0x00005a0003037a24 */ /* 0x000fca00078e0200 */
[----:B------:R1:W3:Y:S07]  /*0330*/  I2F R5, R4 ;  /* 0x0000000400057306 */ /* 0x0002ee0000201400 */
[----:B--2---:R-:W-:Y:S01]  /*0340*/  @!P0 FMUL R2, R2, 1.175494350822287508e-38 ;  /* 0x0080000002028820 */ /* 0x004fe20000400000 */
[----:B------:R-:W-:Y:S01]  /*0350*/  FSETP.NEU.FTZ.AND P0, PT, R8, RZ, PT ;  /* 0x000000ff0800720b */ /* 0x000fe20003f1d000 */
[----:B-1----:R-:W-:-:S03]  /*0360*/  IMAD.MOV.U32 R4, RZ, RZ, 0x4 ;  /* 0x00000004ff047424 */ /* 0x002fc600078e00ff */
[----:B------:R-:W-:-:S05]  /*0370*/  FSEL R2, R2, 1, P0 ;  /* 0x3f80000002027808 */ /* 0x000fca0000000000 */
[----:B---3--:R-:W-:-:S04]  /*0380*/  FMUL.FTZ R2, R2, R5 ;  /* 0x0000000502027220 */ /* 0x008fc80000410000 */
[----:B------:R-:W-:Y:S01]  /*0390*/  FMUL.RZ R6, R2, 0.15915493667125701904 ;  /* 0x3e22f98302067820 */ /* 0x000fe2000040c000 */
[----:B------:R-:W-:-:S03]  /*03a0*/  MOV R2, c[0x0][0x168] ;  /* 0x00005a0000027a02 */ /* 0x000fc60000000f00 */
[----:B------:R-:W1:Y:S01]  /*03b0*/  MUFU.SIN R7, R6 ;  /* 0x0000000600077308 */ /* 0x000e620000000400 */
[----:B------:R-:W-:-:S04]  /*03c0*/  LEA.HI R0, R2, c[0x0][0x168], RZ, 0x1 ;  /* 0x00005a0002007a11 */ /* 0x000fc800078f08ff */
[----:B------:R-:W-:Y:S01]  /*03d0*/  LEA.HI.SX32 R0, R0, R3, 0x1f ;  /* 0x0000000300007211 */ /* 0x000fe200078ffaff */
[-C--:B------:R-:W-:Y:S02]  /*03e0*/  IMAD.WIDE R2, R3, R4.reuse, c[0x0][0x160] ;  /* 0x0000580003027625 */ /* 0x080fe400078e0204 */
[----:B------:R-:W2:Y:S02]  /*03f0*/  MUFU.COS R9, R6 ;  /* 0x0000000600097308 */ /* 0x000ea40000000000 */
[----:B------:R-:W-:Y:S01]  /*0400*/  IMAD.WIDE R4, R0, R4, c[0x0][0x160] ;  /* 0x0000580000047625 */ /* 0x000fe200078e0204 */
[----:B-1----:R-:W-:Y:S04]  /*0410*/  STG.E [R2.64], R7 ;  /* 0x0000000702007986 */ /* 0x002fe8000c101904 */
[----:B--2---:R-:W-:Y:S01]  /*0420*/  STG.E [R4.64], R9 ;  /* 0x0000000904007986 */ /* 0x004fe2000c101904 */
[----:B------:R-:W-:Y:S05]  /*0430*/  EXIT ;  /* 0x000000000000794d */ /* 0x000fea0003800000 */
        .weak           $__internal_1_$__cuda_sm20_dblrcp_rn_slowpath_v3
        .type           $__internal_1_$__cuda_sm20_dblrcp_rn_slowpath_v3,@function
        .size           $__internal_1_$__cuda_sm20_dblrcp_rn_slowpath_v3,($_ZN17fastertransformer16relativePositionIfEEvPT_ii$__internal_accurate_pow - $__internal_1_$__cuda_sm20_dblrcp_rn_slowpath_v3)
$__internal_1_$__cuda_sm20_dblrcp_rn_slowpath_v3:
[----:B------:R-:W0:Y:S01]  /*0440*/  DSETP.GTU.AND P0, PT, |R4|, +INF , PT ;  /* 0x7ff000000400742a */ /* 0x000e220003f0c200 */
[----:B------:R-:W-:-:S13]  /*0450*/  BSSY B1, `(.L_x_23) ;  /* 0x0000023000017945 */ /* 0x000fda0003800000 */
[----:B0-----:R-:W-:Y:S05]  /*0460*/  @P0 BRA `(.L_x_24) ;  /* 0x000001f000000947 */ /* 0x001fea0003800000 */
[----:B------:R-:W-:-:S04]  /*0470*/  LOP3.LUT R9, R5, 0x7fffffff, RZ, 0xc0, !PT ;  /* 0x7fffffff05097812 */ /* 0x000fc800078ec0ff */
[----:B------:R-:W-:-:S04]  /*0480*/  IADD3 R6, R9, -0x1, RZ ;  /* 0xffffffff09067810 */ /* 0x000fc80007ffe0ff */
[----:B------:R-:W-:-:S13]  /*0490*/  ISETP.GE.U32.AND P0, PT, R6, 0x7fefffff, PT ;  /* 0x7fefffff0600780c */ /* 0x000fda0003f06070 */
[----:B------:R-:W-:Y:S01]  /*04a0*/  @P0 LOP3.LUT R7, R5, 0x7ff00000, RZ, 0x3c, !PT ;  /* 0x7ff0000005070812 */ /* 0x000fe200078e3cff */
[----:B------:R-:W-:Y:S01]  /*04b0*/  @P0 IMAD.MOV.U32 R6, RZ, RZ, RZ ;  /* 0x000000ffff060224 */ /* 0x000fe200078e00ff */
        /* <DEDUP_REMOVED lines=16> */
.L_x_26:
        /* <DEDUP_REMOVED lines=10> */
.L_x_24:
[----:B------:R-:W-:Y:S02]  /*0660*/  LOP3.LUT R7, R5, 0x80000, RZ, 0xfc, !PT ;  /* 0x0008000005077812 */ /* 0x000fe400078efcff */
[----:B------:R-:W-:Y:S02]  /*0670*/  MOV R6, R4 ;  /* 0x0000000400067202 */ /* 0x000fe40000000f00 */
.L_x_25:
[----:B------:R-:W-:Y:S05]  /*0680*/  BSYNC B1 ;  /* 0x0000000000017941 */ /* 0x000fea0003800000 */
.L_x_23:
[----:B0-----:R-:W-:Y:S02]  /*0690*/  IMAD.MOV.U32 R4, RZ, RZ, R2 ;  /* 0x000000ffff047224 */ /* 0x001fe400078e0002 */
[----:B------:R-:W-:Y:S02]  /*06a0*/  IMAD.MOV.U32 R5, RZ, RZ, 0x0 ;  /* 0x00000000ff057424 */ /* 0x000fe400078e00ff */
[----:B-1----:R-:W-:Y:S02]  /*06b0*/  IMAD.MOV.U32 R10, RZ, RZ, R6 ;  /* 0x000000ffff0a7224 */ /* 0x002fe400078e0006 */
[----:B------:R-:W-:Y:S01]  /*06c0*/  IMAD.MOV.U32 R11, RZ, RZ, R7 ;  /* 0x000000ffff0b7224 */ /* 0x000fe200078e0007 */
[----:B------:R-:W-:Y:S06]  /*06d0*/  RET.REL.NODEC R4 `(_ZN17fastertransformer16relativePositionIfEEvPT_ii) ;  /* 0xfffff92004007950 */ /* 0x000fec0003c3ffff */
        .type           $_ZN17fastertransformer16relativePositionIfEEvPT_ii$__internal_accurate_pow,@function
        .size           $_ZN17fastertransformer16relativePositionIfEEvPT_ii$__internal_accurate_pow,(.L_x_37 - $_ZN17fastertransformer16relativePositionIfEEvPT_ii$__internal_accurate_pow)
$_ZN17fastertransformer16relativePositionIfEEvPT_ii$__internal_accurate_pow:
[----:B------:R-:W0:Y:S01]  /*06e0*/  MUFU.RCP64H R11, 2.220703125 ;  /* 0x4001c400000b7908 */ /* 0x000e220000001800 */
[----:B------:R-:W-:Y:S01]  /*06f0*/  MOV R4, 0x0 ;  /* 0x0000000000047802 */ /* 0x000fe20000000f00 */
[----:B------:R-:W-:Y:S01]  /*0700*/  IMAD.MOV.U32 R5, RZ, RZ, 0x4001c400 ;  /* 0x4001c400ff057424 */ /* 0x000fe200078e00ff */
[----:B------:R-:W-:Y:S01]  /*0710*/  SHF.L.U32 R9, R3, 0x1, RZ ;  /* 0x0000000103097819 */ /* 0x000fe200000006ff */
[----:B------:R-:W-:-:S02]  /*0720*/  IMAD.MOV.U32 R10, RZ, RZ, RZ ;  /* 0x000000ffff0a7224 */ /* 0x000fc400078e00ff */
[----:B------:R-:W-:Y:S01]  /*0730*/  IMAD.MOV.U32 R6, RZ, RZ, 0x7d2cafe2 ;  /* 0x7d2cafe2ff067424 */ /* 0x000fe200078e00ff */
[----:B------:R-:W-:Y:S01]  /*0740*/  ISETP.GT.U32.AND P0, PT, R9, -0x2000001, PT ;  /* 0xfdffffff0900780c */ /* 0x000fe20003f04070 */
[----:B------:R-:W-:Y:S02]  /*0750*/  IMAD.MOV.U32 R7, RZ, RZ, 0x3eb0f5ff ;  /* 0x3eb0f5ffff077424 */ /* 0x000fe400078e00ff */
        /* <DEDUP_REMOVED lines=23> */
[----:B0-----:R-:W-:Y:S02]  /*08d0*/  IADD3 R25, R11, 0x100000, RZ ;  /* 0x001000000b197810 */ /* 0x001fe40007ffe0ff */
[----:B-1----:R-:W0:Y:S01]  /*08e0*/  DFMA R22, R4, R20, -R18 ;  /* 0x000000140416722b */ /* 0x002e220000000812 */
[----:B------:R-:W-:-:S03]  /*08f0*/  MOV R24, R10 ;  /* 0x0000000a00187202 */ /* 0x000fc60000000f00 */
        /* <DEDUP_REMOVED lines=19> */
[----:B0-----:R-:W-:Y:S02]  /*0a30*/  IMAD.MOV.U32 R16, RZ, RZ, -0x105c611 ;  /* 0xfefa39efff107424 */ /* 0x001fe400078e00ff */
[----:B------:R-:W-:Y:S02]  /*0a40*/  IMAD.MOV.U32 R17, RZ, RZ, 0x3fe62e42 ;  /* 0x3fe62e42ff117424 */ /* 0x000fe400078e00ff */
        /* <DEDUP_REMOVED lines=11> */
[----:B0-----:R-:W-:Y:S01]  /*0b00*/  LOP3.LUT R17, R3, 0xff0fffff, RZ, 0xc0, !PT ;  /* 0xff0fffff03117812 */ /* 0x001fe200078ec0ff */
[----:B------:R-:W-:-:S03]  /*0b10*/  IMAD.MOV.U32 R16, RZ, RZ, R2 ;  /* 0x000000ffff107224 */ /* 0x000fc600078e0002 */
        /* <DEDUP_REMOVED lines=42> */
.L_x_27:
[----:B-1----:R-:W-:Y:S01]  /*0dc0*/  DSETP.NEU.AND P0, PT, |R16|, +INF , PT ;  /* 0x7ff000001000742a */ /* 0x002fe20003f0d200 */
[----:B------:R-:W-:-:S03]  /*0dd0*/  IMAD.MOV.U32 R15, RZ, RZ, 0x0 ;  /* 0x00000000ff0f7424 */ /* 0x000fc600078e00ff */
[----:B------:R-:W1:-:S06]  /*0de0*/  DADD R4, R4, -R10 ;  /* 0x0000000004047229 */ /* 0x000e4c000000080a */
[----:B-1----:R-:W1:-:S06]  /*0df0*/  DADD R4, R6, R4 ;  /* 0x0000000006047229 */ /* 0x002e4c0000000004 */
[----:B-1----:R1:W2:Y:S01]  /*0e00*/  @P0 DFMA R16, R4, R16, R16 ;  /* 0x000000100410022b */ /* 0x0022a20000000010 */
[----:B------:R-:W-:Y:S10]  /*0e10*/  RET.REL.NODEC R14 `(_ZN17fastertransformer16relativePositionIfEEvPT_ii) ;  /* 0xfffff1e00e007950 */ /* 0x000ff40003c3ffff */
.L_x_28:
        /* <DEDUP_REMOVED lines=14> */
.L_x_37:


//--------------------- .text._ZN17fastertransformer9getSegMatIfEEvPT_Pii --------------------------
	.section	.text._ZN17fastertransformer9getSegMatIfEEvPT_Pii,"ax",@progbits
	.sectioninfo	@"SHI_REGISTERS=20"
	.align	128
        .global         _ZN17fastertransformer9getSegMatIfEEvPT_Pii
        .type           _ZN17fastertransformer9getSegMatIfEEvPT_Pii,@function
        .size           _ZN17fastertransformer9getSegMatIfEEvPT_Pii,(.L_x_43 - _ZN17fastertransformer9getSegMatIfEEvPT_Pii)
        .other          _ZN17fastertransformer9getSegMatIfEEvPT_Pii,@"STO_CUDA_ENTRY STV_DEFAULT"
_ZN17fastertransformer9getSegMatIfEEvPT_Pii:
.text._ZN17fastertransformer9getSegMatIfEEvPT_Pii:
        /* <DEDUP_REMOVED lines=13> */
[----:B------:R-:W-:Y:S01]  /*00d0*/  HFMA2.MMA R7, -RZ, RZ, 1.9912109375, 0.00128841400146484375 ;  /* 0x3ff71547ff077435 */ /* 0x000fe200000001ff */
[----:B------:R-:W-:Y:S01]  /*00e0*/  IMAD.MOV.U32 R16, RZ, RZ, 0x69ce2bdf ;  /* 0x69ce2bdfff107424 */ /* 0x000fe200078e00ff */
[----:B------:R-:W-:Y:S01]  /*00f0*/  MOV R17, 0x3e5ade15 ;  /* 0x3e5ade1500117802 */ /* 0x000fe20000000f00 */
[----:B------:R-:W-:Y:S01]  /*0100*/  BSSY B0, `(.L_x_29) ;  /* 0x0000023000007945 */ /* 0x000fe20003800000 */
        /* <DEDUP_REMOVED lines=19> */
[----:B0-----:R-:W-:Y:S01]  /*0240*/  IMAD R9, R6, 0x100000, R15 ;  /* 0x0010000006097824 */ /* 0x001fe200078e020f */
[----:B------:R-:W-:Y:S01]  /*0250*/  MOV R8, R14 ;  /* 0x0000000e00087202 */ /* 0x000fe20000000f00 */
        /* <DEDUP_REMOVED lines=8> */
[----:B------:R-:W-:Y:S01]  /*02e0*/  @!P1 LEA R15, R7, R15, 0x14 ;  /* 0x0000000f070f9211 */ /* 0x000fe200078ea0ff */
[----:B------:R-:W-:-:S05]  /*02f0*/  @!P1 IMAD.IADD R4, R6, 0x1, -R7 ;  /* 0x0000000106049824 */ /* 0x000fca00078e0a07 */
[----:B------:R-:W-:Y:S01]  /*0300*/  @!P1 LEA R5, R4, 0x3ff00000, 0x14 ;  /* 0x3ff0000004059811 */ /* 0x000fe200078ea0ff */
[----:B------:R-:W-:-:S06]  /*0310*/  @!P1 IMAD.MOV.U32 R4, RZ, RZ, RZ ;  /* 0x000000ffff049224 */ /* 0x000fcc00078e00ff */
[----:B------:R0:W1:-:S06]  /*0320*/  @!P1 DMUL R8, R14, R4 ;  /* 0x000000040e089228 */ /* 0x00004c0000000000 */
.L_x_30:
[----:B------:R-:W-:Y:S05]  /*0330*/  BSYNC B0 ;  /* 0x0000000000007941 */ /* 0x000fea0003800000 */
.L_x_29:
[----:B-1----:R-:W1:Y:S01]  /*0340*/  F2I.F64.FLOOR R8, R8 ;  /* 0x0000000800087311 */ /* 0x002e620000305100 */
[----:B------:R-:W-:-:S05]  /*0350*/  IMAD R0, R3, c[0x0][0x170], R0 ;  /* 0x00005c0003007a24 */ /* 0x000fca00078e0200 */
[----:B------:R-:W-:-:S05]  /*0360*/  SHF.L.U32 R3, R0, 0x1, RZ ;  /* 0x0000000100037819 */ /* 0x000fca00000006ff */
[----:B------:R-:W-:Y:S01]  /*0370*/  IMAD.WIDE R2, R3, R2, c[0x0][0x160] ;  /* 0x0000580003027625 */ /* 0x000fe200078e0202 */
[----:B01----:R-:W-:-:S05]  /*0380*/  SHF.L.U32 R4, R8, 0x1, RZ ;  /* 0x0000000108047819 */ /* 0x003fca00000006ff */
[----:B------:R-:W-:-:S05]  /*0390*/  IMAD.SHL.U32 R4, R4, 0x4, RZ ;  /* 0x0000000404047824 */ /* 0x000fca00078e00ff */
[C---:B------:R-:W-:Y:S02]  /*03a0*/  ISETP.EQ.AND P0, PT, R4.reuse, RZ, PT ;  /* 0x000000ff0400720c */ /* 0x040fe40003f02270 */
[----:B------:R-:W-:-:S11]  /*03b0*/  ISETP.EQ.AND P1, PT, R4, 0x8, PT ;  /* 0x000000080400780c */ /* 0x000fd60003f22270 */
[----:B------:R-:W-:Y:S02]  /*03c0*/  @P0 MOV R5, 0x1 ;  /* 0x0000000100050802 */ /* 0x000fe40000000f00 */
[----:B------:R-:W-:Y:S01]  /*03d0*/  @P1 IMAD.MOV.U32 R5, RZ, RZ, RZ ;  /* 0x000000ffff051224 */ /* 0x000fe200078e00ff */
[----:B------:R-:W-:Y:S01]  /*03e0*/  @P0 MOV R4, RZ ;  /* 0x000000ff00040202 */ /* 0x000fe20000000f00 */
[----:B------:R-:W-:-:S04]  /*03f0*/  @P1 IMAD.MOV.U32 R4, RZ, RZ, 0x1 ;  /* 0x00000001ff041424 */ /* 0x000fc800078e00ff */
[----:B------:R-:W0:Y:S08]  /*0400*/  I2F R7, R4 ;  /* 0x0000000400077306 */ /* 0x000e300000201400 */
[----:B------:R-:W1:Y:S01]  /*0410*/  I2F R5, R5 ;  /* 0x0000000500057306 */ /* 0x000e620000201400 */
[----:B0-----:R-:W-:Y:S04]  /*0420*/  STG.E [R2.64], R7 ;  /* 0x0000000702007986 */ /* 0x001fe8000c101904 */
[----:B-1----:R-:W-:Y:S01]  /*0430*/  STG.E [R2.64+0x4], R5 ;  /* 0x0000040502007986 */ /* 0x002fe2000c101904 */
[----:B------:R-:W-:Y:S05]  /*0440*/  EXIT ;  /* 0x000000000000794d */ /* 0x000fea0003800000 */
.L_x_31:
        /* <DEDUP_REMOVED lines=11> */
.L_x_43:


//--------------------- .text._ZN17fastertransformer11getAttnMaskIfEEvPT_Pfi --------------------------
	.section	.text._ZN17fastertransformer11getAttnMaskIfEEvPT_Pfi,"ax",@progbits
	.sectioninfo	@"SHI_REGISTERS=10"
	.align	128
        .global         _ZN17fastertransformer11getAttnMaskIfEEvPT_Pfi
        .type           _ZN17fastertransformer11getAttnMaskIfEEvPT_Pfi,@function
        .size           _ZN17fastertransformer11getAttnMaskIfEEvPT_Pfi,(.L_x_44 - _ZN17fastertransformer11getAttnMaskIfEEvPT_Pfi)
        .other          _ZN17fastertransformer11getAttnMaskIfEEvPT_Pfi,@"STO_CUDA_ENTRY STV_DEFAULT"
_ZN17fastertransformer11getAttnMaskIfEEvPT_Pfi:
.text._ZN17fastertransformer11getAttnMaskIfEEvPT_Pfi:
[----:B------:R-:W-:Y:S02]  /*0000*/  MOV R1, c[0x0][0x28] ;  /* 0x00000a0000017a02 */ /* 0x000fe40000000f00 */
[----:B------:R-:W0:Y:S01]  /*0010*/  S2R R5, SR_TID.X ;  /* 0x0000000000057919 */ /* 0x000e220000002100 */
[----:B------:R-:W-:Y:S01]  /*0020*/  HFMA2.MMA R7, -RZ, RZ, 0, 2.384185791015625e-07 ;  /* 0x00000004ff077435 */ /* 0x000fe200000001ff */
[----:B------:R-:W-:Y:S02]  /*0030*/  ULDC.64 UR4, c[0x0][0x118] ;  /* 0x0000460000047ab9 */ /* 0x000fe40000000a00 */
[----:B------:R-:W0:Y:S02]  /*0040*/  S2R R0, SR_CTAID.X ;  /* 0x0000000000007919 */ /* 0x000e240000002500 */
[----:B0-----:R-:W-:-:S05]  /*0050*/  IMAD R2, R0, c[0x0][0x170], R5 ;  /* 0x00005c0000027a24 */ /* 0x001fca00078e0205 */
[----:B------:R-:W-:-:S06]  /*0060*/  IMAD.WIDE R2, R2, R7, c[0x0][0x168] ;  /* 0x00005a0002027625 */ /* 0x000fcc00078e0207 */
[----:B------:R-:W2:Y:S04]  /*0070*/  LDG.E R3, [R2.64] ;  /* 0x0000000402037981 */ /* 0x000ea8000c1e1900 */
[----:B------:R-:W0:Y:S02]  /*0080*/  S2R R4, SR_CTAID.Y ;  /* 0x0000000000047919 */ /* 0x000e240000002600 */
[----:B0-----:R-:W-:Y:S01]  /*0090*/  IMAD R0, R0, c[0x0][0x170], R4 ;  /* 0x00005c0000007a24 */ /* 0x001fe200078e0204 */
[----:B------:R-:W-:-:S03]  /*00a0*/  ISETP.NE.AND P0, PT, R5, R4, PT ;  /* 0x000000040500720c */ /* 0x000fc60003f05270 */
[----:B------:R-:W-:Y:S01]  /*00b0*/  IMAD R4, R0, c[0x0][0x170], R5 ;  /* 0x00005c0000047a24 */ /* 0x000fe200078e0205 */
[----:B------:R-:W-:-:S03]  /*00c0*/  FSEL R0, RZ, 1, !P0 ;  /* 0x3f800000ff007808 */ /* 0x000fc60004000000 */
[----:B------:R-:W-:-:S04]  /*00d0*/  IMAD.WIDE R4, R4, R7, c[0x0][0x160] ;  /* 0x0000580004047625 */ /* 0x000fc800078e0207 */
[----:B--2---:R-:W-:-:S05]  /*00e0*/  FMUL.FTZ R7, R0, R3 ;  /* 0x0000000300077220 */ /* 0x004fca0000410000 */
[----:B------:R-:W-:Y:S01]  /*00f0*/  STG.E [R4.64], R7 ;  /* 0x0000000704007986 */ /* 0x000fe2000c101904 */
[----:B------:R-:W-:Y:S05]  /*0100*/  EXIT ;  /* 0x000000000000794d */ /* 0x000fea0003800000 */
.L_x_32:
        /* <DEDUP_REMOVED lines=15> */
.L_x_44:


//--------------------- .text._ZN17fastertransformer11getWordEmdKIfEEvPT_S2_Piii --------------------------
	.section	.text._ZN17fastertransformer11getWordEmdKIfEEvPT_S2_Piii,"ax",@progbits
	.sectioninfo	@"SHI_REGISTERS=12"
	.align	128
        .global         _ZN17fastertransformer11getWordEmdKIfEEvPT_S2_Piii
        .type           _ZN17fastertransformer11getWordEmdKIfEEvPT_S2_Piii,@function
        .size           _ZN17fastertransformer11getWordEmdKIfEEvPT_S2_Piii,(.L_x_45 - _ZN17fastertransformer11getWordEmdKIfEEvPT_S2_Piii)
        .other          _ZN17fastertransformer11getWordEmdKIfEEvPT_S2_Piii,@"STO_CUDA_ENTRY STV_DEFAULT"
_ZN17fastertransformer11getWordEmdKIfEEvPT_S2_Piii:
.text._ZN17fastertransformer11getWordEmdKIfEEvPT_S2_Piii:
[----:B------:R-:W-:Y:S02]  /*0000*/  MOV R1, c[0x0][0x28] ;  /* 0x00000a0000017a02 */ /* 0x000fe40000000f00 */
[----:B------:R-:W0:Y:S01]  /*0010*/  S2R R0, SR_CTAID.Y ;  /* 0x0000000000007919 */ /* 0x000e220000002600 */
[----:B------:R-:W-:Y:S01]  /*0020*/  HFMA2.MMA R9, -RZ, RZ, 0, 2.384185791015625e-07 ;  /* 0x00000004ff097435 */ /* 0x000fe200000001ff */
[----:B------:R-:W-:Y:S02]  /*0030*/  ULDC.64 UR4, c[0x0][0x118] ;  /* 0x0000460000047ab9 */ /* 0x000fe40000000a00 */
[----:B------:R-:W0:Y:S02]  /*0040*/  S2R R3, SR_CTAID.X ;  /* 0x0000000000037919 */ /* 0x000e240000002500 */
[----:B0-----:R-:W-:-:S05]  /*0050*/  IMAD R0, R3, c[0x0][0x178], R0 ;  /* 0x00005e0003007a24 */ /* 0x001fca00078e0200 */
[----:B------:R-:W-:-:S06]  /*0060*/  IMAD.WIDE R2, R0, R9, c[0x0][0x170] ;  /* 0x00005c0000027625 */ /* 0x000fcc00078e0209 */
[----:B------:R-:W2:Y:S04]  /*0070*/  LDG.E R2, [R2.64] ;  /* 0x0000000402027981 */ /* 0x000ea8000c1e1900 */
[----:B------:R-:W2:Y:S02]  /*0080*/  S2R R7, SR_TID.X ;  /* 0x0000000000077919 */ /* 0x000ea40000002100 */
[----:B--2---:R-:W-:-:S04]  /*0090*/  IMAD R4, R2, c[0x0][0x17c], R7 ;  /* 0x00005f0002047a24 */ /* 0x004fc800078e0207 */
[----:B------:R-:W-:-:S06]  /*00a0*/  IMAD.WIDE R4, R4, R9, c[0x0][0x168] ;  /* 0x00005a0004047625 */ /* 0x000fcc00078e0209 */
[----:B------:R-:W2:Y:S01]  /*00b0*/  LDG.E R5, [R4.64] ;  /* 0x0000000404057981 */ /* 0x000ea2000c1e1900 */
[----:B------:R-:W-:-:S04]  /*00c0*/  IMAD R6, R0, c[0x0][0x17c], R7 ;  /* 0x00005f0000067a24 */ /* 0x000fc800078e0207 */
[----:B------:R-:W-:-:S05]  /*00d0*/  IMAD.WIDE R6, R6, R9, c[0x0][0x160] ;  /* 0x0000580006067625 */ /* 0x000fca00078e0209 */
[----:B--2---:R-:W-:Y:S01]  /*00e0*/  STG.E [R6.64], R5 ;  /* 0x0000000506007986 */ /* 0x004fe2000c101904 */
[----:B------:R-:W-:Y:S05]  /*00f0*/  EXIT ;  /* 0x000000000000794d */ /* 0x000fea0003800000 */
.L_x_33:
        /* <DEDUP_REMOVED lines=16> */
.L_x_45:
